//
// Generated by NVIDIA NVVM Compiler
//
// Compiler Build ID: CL-36424714
// Cuda compilation tools, release 13.0, V13.0.88
// Based on NVVM 20.0.0
//

.version 9.0
.target sm_100
.address_size 64

	// .globl	_Z9md5Kernel7MD5Task
.extern .func  (.param .b32 func_retval0) vprintf
(
	.param .b64 vprintf_param_0,
	.param .b64 vprintf_param_1
)
;
// _ZZ9md5Kernel7MD5TaskE9localGoal has been demoted
// _ZZ9md5Kernel7MD5TaskE11localPrefix has been demoted
// _ZZ9md5Kernel7MD5TaskE15localShiftTable has been demoted
// _ZZ9md5Kernel7MD5TaskE11localKTable has been demoted
.global .align 1 .b8 $str[18] = {71, 111, 97, 108, 58, 32, 37, 100, 32, 61, 62, 32, 37, 48, 56, 120, 10};

.visible .entry _Z9md5Kernel7MD5Task(
	.param .align 8 .b8 _Z9md5Kernel7MD5Task_param_0[48]
)
{
	.local .align 8 .b8 	__local_depot0[8];
	.reg .b64 	%SP;
	.reg .b64 	%SPL;
	.reg .pred 	%p<40>;
	.reg .b16 	%rs<2>;
	.reg .b32 	%r<1084>;
	.reg .b64 	%rd<25>;
	// demoted variable
	.shared .align 4 .u32 _ZZ9md5Kernel7MD5TaskE9localGoal;
	// demoted variable
	.shared .align 4 .b8 _ZZ9md5Kernel7MD5TaskE11localPrefix[16];
	// demoted variable
	.shared .align 4 .b8 _ZZ9md5Kernel7MD5TaskE15localShiftTable[256];
	// demoted variable
	.shared .align 4 .b8 _ZZ9md5Kernel7MD5TaskE11localKTable[256];
	mov.u64 	%SPL, __local_depot0;
	cvta.local.u64 	%SP, %SPL;
	ld.param.v2.u32 	{%r156, %r157}, [_Z9md5Kernel7MD5Task_param_0+24];
	ld.param.u64 	%rd11, [_Z9md5Kernel7MD5Task_param_0+16];
	ld.param.u64 	%rd10, [_Z9md5Kernel7MD5Task_param_0+8];
	ld.param.u64 	%rd9, [_Z9md5Kernel7MD5Task_param_0];
	ld.param.v2.u32 	{%r158, %r159}, [_Z9md5Kernel7MD5Task_param_0+32];
	ld.param.u64 	%rd12, [_Z9md5Kernel7MD5Task_param_0+40];
	cvta.to.global.u64 	%rd3, %rd12;
	mov.u32 	%r160, %ntid.x;
	mov.u32 	%r161, %ctaid.x;
	mov.u32 	%r2, %tid.x;
	mad.lo.s32 	%r162, %r160, %r161, %r2;
	add.s32 	%r1018, %r162, %r158;
	mov.u32 	%r163, %nctaid.x;
	mul.lo.s32 	%r4, %r160, %r163;
	mad.lo.s32 	%r5, %r159, %r4, %r1018;
	setp.ne.s32 	%p1, %r2, 0;
	@%p1 bra 	$L__BB0_4;
	ld.global.u32 	%r164, [%rd3];
	st.shared.u32 	[_ZZ9md5Kernel7MD5TaskE9localGoal], %r164;
	setp.eq.s32 	%p3, %r156, 0;
	@%p3 bra 	$L__BB0_5;
	cvt.s64.s32 	%rd5, %r156;
	cvta.to.global.u64 	%rd6, %rd11;
	mov.b64 	%rd24, 0;
	mov.u32 	%r166, _ZZ9md5Kernel7MD5TaskE11localPrefix;
$L__BB0_3:
	add.s64 	%rd14, %rd6, %rd24;
	ld.global.u8 	%rs1, [%rd14];
	cvt.u32.u64 	%r165, %rd24;
	add.s32 	%r167, %r166, %r165;
	st.shared.u8 	[%r167], %rs1;
	add.s64 	%rd24, %rd24, 1;
	setp.lt.u64 	%p4, %rd24, %rd5;
	@%p4 bra 	$L__BB0_3;
	bra.uni 	$L__BB0_5;
$L__BB0_4:
	setp.gt.u32 	%p2, %r2, 63;
	@%p2 bra 	$L__BB0_6;
$L__BB0_5:
	cvta.to.global.u64 	%rd15, %rd9;
	mul.wide.u32 	%rd16, %r2, 4;
	add.s64 	%rd17, %rd15, %rd16;
	ld.global.u32 	%r168, [%rd17];
	shl.b32 	%r169, %r2, 2;
	mov.u32 	%r170, _ZZ9md5Kernel7MD5TaskE15localShiftTable;
	add.s32 	%r171, %r170, %r169;
	st.shared.u32 	[%r171], %r168;
	cvta.to.global.u64 	%rd18, %rd10;
	add.s64 	%rd19, %rd18, %rd16;
	ld.global.u32 	%r172, [%rd19];
	mov.u32 	%r173, _ZZ9md5Kernel7MD5TaskE11localKTable;
	add.s32 	%r174, %r173, %r169;
	st.shared.u32 	[%r174], %r172;
$L__BB0_6:
	bar.sync 	0;
	setp.ge.u32 	%p5, %r1018, %r5;
	ld.shared.u32 	%r1083, [_ZZ9md5Kernel7MD5TaskE9localGoal];
	setp.ge.s32 	%p6, %r1018, %r1083;
	or.pred  	%p7, %p5, %p6;
	@%p7 bra 	$L__BB0_61;
	add.s32 	%r7, %r156, -8;
	add.s32 	%r8, %r156, -4;
	add.s32 	%r9, %r156, -9;
	add.s32 	%r10, %r156, -5;
	and.b32  	%r11, %r156, 3;
	and.b32  	%r12, %r8, -4;
	and.b32  	%r176, %r7, -4;
	neg.s32 	%r13, %r176;
	add.u64 	%rd20, %SP, 0;
	mov.u64 	%rd22, $str;
$L__BB0_8:
	setp.gt.s32 	%p8, %r156, 3;
	@%p8 bra 	$L__BB0_21;
	mov.b32 	%r1020, 0;
	mov.b32 	%r1037, 128;
	mov.u32 	%r1021, %r1020;
	mov.u32 	%r1022, %r1020;
	mov.u32 	%r1058, %r1020;
	mov.u32 	%r1024, %r1018;
	mov.u32 	%r1025, %r1020;
$L__BB0_10:
	shl.b32 	%r237, %r1037, 8;
	shf.l.wrap.b32 	%r1059, %r1037, %r1020, 8;
	shf.l.wrap.b32 	%r1056, %r1020, %r1021, 8;
	shf.l.wrap.b32 	%r1057, %r1021, %r1022, 8;
	shf.l.wrap.b32 	%r1058, %r1022, %r1058, 8;
	mul.hi.s32 	%r238, %r1024, 1717986919;
	shr.u32 	%r239, %r238, 31;
	shr.s32 	%r240, %r238, 2;
	add.s32 	%r241, %r240, %r239;
	mul.lo.s32 	%r242, %r241, 10;
	sub.s32 	%r243, %r1024, %r242;
	add.s32 	%r244, %r243, 48;
	or.b32  	%r1037, %r244, %r237;
	mul.hi.u32 	%r245, %r1024, -858993459;
	shr.u32 	%r28, %r245, 3;
	add.s32 	%r1025, %r1025, 1;
	setp.gt.s32 	%p30, %r1024, 9;
	mov.u32 	%r1020, %r1059;
	mov.u32 	%r1021, %r1056;
	mov.u32 	%r1022, %r1057;
	mov.u32 	%r1024, %r28;
	@%p30 bra 	$L__BB0_10;
	setp.lt.s32 	%p31, %r156, 1;
	@%p31 bra 	$L__BB0_14;
	mov.b32 	%r1026, 0;
	mov.u32 	%r1028, %r1057;
	mov.u32 	%r1029, %r1056;
	mov.u32 	%r1030, %r1059;
	mov.u32 	%r1031, %r1037;
$L__BB0_13:
	shl.b32 	%r1037, %r1031, 8;
	shf.l.wrap.b32 	%r1059, %r1031, %r1030, 8;
	shf.l.wrap.b32 	%r1056, %r1030, %r1029, 8;
	shf.l.wrap.b32 	%r1057, %r1029, %r1028, 8;
	shf.l.wrap.b32 	%r1058, %r1028, %r1058, 8;
	add.s32 	%r1026, %r1026, 1;
	setp.ne.s32 	%p32, %r1026, %r156;
	mov.u32 	%r1028, %r1057;
	mov.u32 	%r1029, %r1056;
	mov.u32 	%r1030, %r1059;
	mov.u32 	%r1031, %r1037;
	@%p32 bra 	$L__BB0_13;
$L__BB0_14:
	setp.eq.s32 	%p33, %r156, 3;
	@%p33 bra 	$L__BB0_19;
	setp.eq.s32 	%p34, %r156, 2;
	@%p34 bra 	$L__BB0_18;
	setp.ne.s32 	%p35, %r156, 1;
	@%p35 bra 	$L__BB0_20;
	ld.shared.s8 	%r250, [_ZZ9md5Kernel7MD5TaskE11localPrefix];
	or.b32  	%r1037, %r1037, %r250;
	bra.uni 	$L__BB0_20;
$L__BB0_18:
	ld.shared.u16 	%r249, [_ZZ9md5Kernel7MD5TaskE11localPrefix];
	or.b32  	%r1037, %r249, %r1037;
	bra.uni 	$L__BB0_20;
$L__BB0_19:
	ld.shared.u32 	%r247, [_ZZ9md5Kernel7MD5TaskE11localPrefix];
	and.b32  	%r248, %r247, 16777215;
	or.b32  	%r1037, %r248, %r1037;
$L__BB0_20:
	add.s32 	%r251, %r1025, %r156;
	shl.b32 	%r1082, %r251, 3;
	bra.uni 	$L__BB0_58;
$L__BB0_21:
	setp.lt.u32 	%p9, %r156, 8;
	@%p9 bra 	$L__BB0_37;
	mov.b32 	%r1061, 0;
	mov.b32 	%r1056, 128;
	mov.u32 	%r1058, %r1061;
	mov.u32 	%r1063, %r1018;
	mov.u32 	%r1064, %r1061;
$L__BB0_23:
	shl.b32 	%r179, %r1056, 8;
	shf.l.wrap.b32 	%r1057, %r1056, %r1061, 8;
	shf.l.wrap.b32 	%r1058, %r1061, %r1058, 8;
	mul.hi.s32 	%r180, %r1063, 1717986919;
	shr.u32 	%r181, %r180, 31;
	shr.s32 	%r182, %r180, 2;
	add.s32 	%r183, %r182, %r181;
	mul.lo.s32 	%r184, %r183, 10;
	sub.s32 	%r185, %r1063, %r184;
	add.s32 	%r186, %r185, 48;
	or.b32  	%r1056, %r186, %r179;
	mul.hi.u32 	%r187, %r1063, -858993459;
	shr.u32 	%r112, %r187, 3;
	add.s32 	%r1064, %r1064, 1;
	setp.gt.s32 	%p10, %r1063, 9;
	mov.u32 	%r1061, %r1057;
	mov.u32 	%r1063, %r112;
	@%p10 bra 	$L__BB0_23;
	setp.lt.s32 	%p11, %r156, 9;
	@%p11 bra 	$L__BB0_33;
	setp.lt.u32 	%p12, %r9, 3;
	mov.u32 	%r1072, %r1056;
	@%p12 bra 	$L__BB0_29;
	mov.u32 	%r1065, %r13;
$L__BB0_27:
	mov.u32 	%r115, %r1057;
	shl.b32 	%r190, %r1056, 8;
	shf.l.wrap.b32 	%r117, %r1056, %r115, 8;
	shl.b32 	%r191, %r1056, 16;
	shf.l.wrap.b32 	%r118, %r190, %r117, 8;
	shl.b32 	%r192, %r1056, 24;
	shf.l.wrap.b32 	%r119, %r191, %r118, 8;
	shf.l.wrap.b32 	%r1057, %r192, %r119, 8;
	add.s32 	%r1065, %r1065, 4;
	setp.ne.s32 	%p13, %r1065, 0;
	mov.b32 	%r1056, 0;
	@%p13 bra 	$L__BB0_27;
	shr.u32 	%r194, %r115, 24;
	shf.l.wrap.b32 	%r195, %r117, %r194, 8;
	shf.l.wrap.b32 	%r196, %r118, %r195, 8;
	shf.l.wrap.b32 	%r1058, %r119, %r196, 8;
	mov.b32 	%r1072, 0;
$L__BB0_29:
	setp.eq.s32 	%p14, %r11, 0;
	mov.b32 	%r1056, 0;
	@%p14 bra 	$L__BB0_33;
	setp.eq.s32 	%p15, %r11, 1;
	shl.b32 	%r1056, %r1072, 8;
	shf.l.wrap.b32 	%r129, %r1072, %r1057, 8;
	shf.l.wrap.b32 	%r1058, %r1057, %r1058, 8;
	mov.u32 	%r1057, %r129;
	@%p15 bra 	$L__BB0_33;
	setp.eq.s32 	%p16, %r11, 2;
	shl.b32 	%r131, %r1072, 16;
	shf.l.wrap.b32 	%r1057, %r1056, %r129, 8;
	shf.l.wrap.b32 	%r1058, %r129, %r1058, 8;
	mov.u32 	%r1056, %r131;
	@%p16 bra 	$L__BB0_33;
	shl.b32 	%r1056, %r1072, 24;
	shf.l.wrap.b32 	%r135, %r131, %r1057, 8;
	shf.l.wrap.b32 	%r1058, %r1057, %r1058, 8;
	mov.u32 	%r1057, %r135;
$L__BB0_33:
	setp.eq.s32 	%p17, %r156, 11;
	@%p17 bra 	$L__BB0_56;
	setp.eq.s32 	%p18, %r156, 10;
	@%p18 bra 	$L__BB0_55;
	setp.ne.s32 	%p19, %r156, 9;
	@%p19 bra 	$L__BB0_57;
	ld.shared.s8 	%r201, [_ZZ9md5Kernel7MD5TaskE11localPrefix+8];
	or.b32  	%r1056, %r1056, %r201;
	bra.uni 	$L__BB0_57;
$L__BB0_37:
	mov.b32 	%r1039, 0;
	mov.b32 	%r1059, 128;
	mov.u32 	%r1040, %r1039;
	mov.u32 	%r1058, %r1039;
	mov.u32 	%r1042, %r1018;
	mov.u32 	%r1043, %r1039;
$L__BB0_38:
	shl.b32 	%r206, %r1059, 8;
	shf.l.wrap.b32 	%r1056, %r1059, %r1039, 8;
	shf.l.wrap.b32 	%r1057, %r1039, %r1040, 8;
	shf.l.wrap.b32 	%r1058, %r1040, %r1058, 8;
	mul.hi.s32 	%r207, %r1042, 1717986919;
	shr.u32 	%r208, %r207, 31;
	shr.s32 	%r209, %r207, 2;
	add.s32 	%r210, %r209, %r208;
	mul.lo.s32 	%r211, %r210, 10;
	sub.s32 	%r212, %r1042, %r211;
	add.s32 	%r213, %r212, 48;
	or.b32  	%r1059, %r213, %r206;
	mul.hi.u32 	%r214, %r1042, -858993459;
	shr.u32 	%r62, %r214, 3;
	add.s32 	%r1043, %r1043, 1;
	setp.gt.s32 	%p20, %r1042, 9;
	mov.u32 	%r1039, %r1056;
	mov.u32 	%r1040, %r1057;
	mov.u32 	%r1042, %r62;
	@%p20 bra 	$L__BB0_38;
	setp.eq.s32 	%p21, %r156, 4;
	@%p21 bra 	$L__BB0_48;
	setp.lt.u32 	%p22, %r10, 3;
	mov.u32 	%r1054, %r1059;
	@%p22 bra 	$L__BB0_44;
	mov.b32 	%r1047, 0;
$L__BB0_42:
	mov.u32 	%r64, %r1057;
	shl.b32 	%r218, %r1059, 8;
	shf.l.wrap.b32 	%r219, %r1059, %r1056, 8;
	shf.l.wrap.b32 	%r68, %r1056, %r64, 8;
	shl.b32 	%r220, %r1059, 16;
	shf.l.wrap.b32 	%r221, %r218, %r219, 8;
	shf.l.wrap.b32 	%r69, %r219, %r68, 8;
	shl.b32 	%r222, %r1059, 24;
	shf.l.wrap.b32 	%r223, %r220, %r221, 8;
	shf.l.wrap.b32 	%r70, %r221, %r69, 8;
	shf.l.wrap.b32 	%r1056, %r222, %r223, 8;
	shf.l.wrap.b32 	%r1057, %r223, %r70, 8;
	add.s32 	%r1047, %r1047, 4;
	setp.ne.s32 	%p23, %r1047, %r12;
	mov.b32 	%r1059, 0;
	@%p23 bra 	$L__BB0_42;
	shr.u32 	%r225, %r64, 24;
	shf.l.wrap.b32 	%r226, %r68, %r225, 8;
	shf.l.wrap.b32 	%r227, %r69, %r226, 8;
	shf.l.wrap.b32 	%r1058, %r70, %r227, 8;
	mov.b32 	%r1054, 0;
$L__BB0_44:
	setp.eq.s32 	%p24, %r11, 0;
	mov.b32 	%r1059, 0;
	@%p24 bra 	$L__BB0_48;
	setp.eq.s32 	%p25, %r11, 1;
	shl.b32 	%r1059, %r1054, 8;
	shf.l.wrap.b32 	%r83, %r1054, %r1056, 8;
	shf.l.wrap.b32 	%r84, %r1056, %r1057, 8;
	shf.l.wrap.b32 	%r1058, %r1057, %r1058, 8;
	mov.u32 	%r1056, %r83;
	mov.u32 	%r1057, %r84;
	@%p25 bra 	$L__BB0_48;
	setp.eq.s32 	%p26, %r11, 2;
	shl.b32 	%r86, %r1054, 16;
	shf.l.wrap.b32 	%r1056, %r1059, %r83, 8;
	shf.l.wrap.b32 	%r1057, %r83, %r84, 8;
	shf.l.wrap.b32 	%r1058, %r84, %r1058, 8;
	mov.u32 	%r1059, %r86;
	@%p26 bra 	$L__BB0_48;
	shl.b32 	%r1059, %r1054, 24;
	shf.l.wrap.b32 	%r91, %r86, %r1056, 8;
	shf.l.wrap.b32 	%r92, %r1056, %r1057, 8;
	shf.l.wrap.b32 	%r1058, %r1057, %r1058, 8;
	mov.u32 	%r1056, %r91;
	mov.u32 	%r1057, %r92;
$L__BB0_48:
	setp.eq.s32 	%p27, %r156, 7;
	@%p27 bra 	$L__BB0_53;
	setp.eq.s32 	%p28, %r156, 6;
	@%p28 bra 	$L__BB0_52;
	setp.ne.s32 	%p29, %r156, 5;
	@%p29 bra 	$L__BB0_54;
	ld.shared.s8 	%r232, [_ZZ9md5Kernel7MD5TaskE11localPrefix+4];
	or.b32  	%r1059, %r1059, %r232;
	bra.uni 	$L__BB0_54;
$L__BB0_52:
	ld.shared.u16 	%r231, [_ZZ9md5Kernel7MD5TaskE11localPrefix+4];
	or.b32  	%r1059, %r231, %r1059;
	bra.uni 	$L__BB0_54;
$L__BB0_53:
	ld.shared.u32 	%r229, [_ZZ9md5Kernel7MD5TaskE11localPrefix+4];
	and.b32  	%r230, %r229, 16777215;
	or.b32  	%r1059, %r230, %r1059;
$L__BB0_54:
	add.s32 	%r233, %r1043, %r8;
	ld.shared.u32 	%r1037, [_ZZ9md5Kernel7MD5TaskE11localPrefix];
	shl.b32 	%r234, %r233, 3;
	add.s32 	%r1082, %r234, 32;
	bra.uni 	$L__BB0_58;
$L__BB0_55:
	ld.shared.u16 	%r200, [_ZZ9md5Kernel7MD5TaskE11localPrefix+8];
	or.b32  	%r1056, %r200, %r1056;
	bra.uni 	$L__BB0_57;
$L__BB0_56:
	ld.shared.u32 	%r198, [_ZZ9md5Kernel7MD5TaskE11localPrefix+8];
	and.b32  	%r199, %r198, 16777215;
	or.b32  	%r1056, %r199, %r1056;
$L__BB0_57:
	add.s32 	%r202, %r1064, %r7;
	ld.shared.u32 	%r1037, [_ZZ9md5Kernel7MD5TaskE11localPrefix];
	ld.shared.u32 	%r1059, [_ZZ9md5Kernel7MD5TaskE11localPrefix+4];
	shl.b32 	%r203, %r202, 3;
	add.s32 	%r1082, %r203, 64;
$L__BB0_58:
	ld.shared.u32 	%r252, [_ZZ9md5Kernel7MD5TaskE11localKTable];
	add.s32 	%r253, %r252, %r1037;
	add.s32 	%r254, %r253, -1;
	ld.shared.u32 	%r255, [_ZZ9md5Kernel7MD5TaskE15localShiftTable];
	shf.l.wrap.b32 	%r256, %r254, %r254, %r255;
	add.s32 	%r257, %r256, -271733879;
	not.b32 	%r258, %r257;
	and.b32  	%r259, %r257, -271733879;
	and.b32  	%r260, %r258, -1732584194;
	or.b32  	%r261, %r260, %r259;
	ld.shared.u32 	%r262, [_ZZ9md5Kernel7MD5TaskE11localKTable+4];
	add.s32 	%r263, %r261, %r262;
	add.s32 	%r264, %r263, %r1059;
	add.s32 	%r265, %r264, 271733878;
	ld.shared.u32 	%r266, [_ZZ9md5Kernel7MD5TaskE15localShiftTable+4];
	shl.b32 	%r267, %r265, %r266;
	sub.s32 	%r268, 32, %r266;
	shr.u32 	%r269, %r265, %r268;
	add.s32 	%r270, %r267, %r257;
	add.s32 	%r271, %r270, %r269;
	not.b32 	%r272, %r271;
	and.b32  	%r273, %r257, %r271;
	and.b32  	%r274, %r272, -271733879;
	or.b32  	%r275, %r274, %r273;
	ld.shared.u32 	%r276, [_ZZ9md5Kernel7MD5TaskE11localKTable+8];
	add.s32 	%r277, %r275, %r276;
	add.s32 	%r278, %r277, %r1056;
	add.s32 	%r279, %r278, -1732584194;
	ld.shared.u32 	%r280, [_ZZ9md5Kernel7MD5TaskE15localShiftTable+8];
	shl.b32 	%r281, %r279, %r280;
	sub.s32 	%r282, 32, %r280;
	shr.u32 	%r283, %r279, %r282;
	add.s32 	%r284, %r281, %r271;
	add.s32 	%r285, %r284, %r283;
	and.b32  	%r286, %r271, %r285;
	not.b32 	%r287, %r285;
	and.b32  	%r288, %r257, %r287;
	or.b32  	%r289, %r288, %r286;
	ld.shared.u32 	%r290, [_ZZ9md5Kernel7MD5TaskE11localKTable+12];
	add.s32 	%r291, %r289, %r290;
	add.s32 	%r292, %r291, %r1057;
	add.s32 	%r293, %r292, -271733879;
	ld.shared.u32 	%r294, [_ZZ9md5Kernel7MD5TaskE15localShiftTable+12];
	shl.b32 	%r295, %r293, %r294;
	sub.s32 	%r296, 32, %r294;
	shr.u32 	%r297, %r293, %r296;
	add.s32 	%r298, %r295, %r285;
	add.s32 	%r299, %r298, %r297;
	and.b32  	%r300, %r285, %r299;
	not.b32 	%r301, %r299;
	and.b32  	%r302, %r271, %r301;
	or.b32  	%r303, %r302, %r300;
	add.s32 	%r304, %r303, %r257;
	ld.shared.u32 	%r305, [_ZZ9md5Kernel7MD5TaskE11localKTable+16];
	add.s32 	%r306, %r304, %r305;
	add.s32 	%r307, %r306, %r1058;
	ld.shared.u32 	%r308, [_ZZ9md5Kernel7MD5TaskE15localShiftTable+16];
	shl.b32 	%r309, %r307, %r308;
	sub.s32 	%r310, 32, %r308;
	shr.u32 	%r311, %r307, %r310;
	add.s32 	%r312, %r309, %r299;
	add.s32 	%r313, %r312, %r311;
	and.b32  	%r314, %r299, %r313;
	not.b32 	%r315, %r313;
	and.b32  	%r316, %r285, %r315;
	or.b32  	%r317, %r316, %r314;
	add.s32 	%r318, %r317, %r271;
	ld.shared.u32 	%r319, [_ZZ9md5Kernel7MD5TaskE11localKTable+20];
	add.s32 	%r320, %r318, %r319;
	ld.shared.u32 	%r321, [_ZZ9md5Kernel7MD5TaskE15localShiftTable+20];
	shl.b32 	%r322, %r320, %r321;
	sub.s32 	%r323, 32, %r321;
	shr.u32 	%r324, %r320, %r323;
	add.s32 	%r325, %r322, %r313;
	add.s32 	%r326, %r325, %r324;
	and.b32  	%r327, %r313, %r326;
	not.b32 	%r328, %r326;
	and.b32  	%r329, %r299, %r328;
	or.b32  	%r330, %r329, %r327;
	add.s32 	%r331, %r330, %r285;
	ld.shared.u32 	%r332, [_ZZ9md5Kernel7MD5TaskE11localKTable+24];
	add.s32 	%r333, %r331, %r332;
	ld.shared.u32 	%r334, [_ZZ9md5Kernel7MD5TaskE15localShiftTable+24];
	shl.b32 	%r335, %r333, %r334;
	sub.s32 	%r336, 32, %r334;
	shr.u32 	%r337, %r333, %r336;
	add.s32 	%r338, %r335, %r326;
	add.s32 	%r339, %r338, %r337;
	and.b32  	%r340, %r326, %r339;
	not.b32 	%r341, %r339;
	and.b32  	%r342, %r313, %r341;
	or.b32  	%r343, %r342, %r340;
	add.s32 	%r344, %r343, %r299;
	ld.shared.u32 	%r345, [_ZZ9md5Kernel7MD5TaskE11localKTable+28];
	add.s32 	%r346, %r344, %r345;
	ld.shared.u32 	%r347, [_ZZ9md5Kernel7MD5TaskE15localShiftTable+28];
	shl.b32 	%r348, %r346, %r347;
	sub.s32 	%r349, 32, %r347;
	shr.u32 	%r350, %r346, %r349;
	add.s32 	%r351, %r348, %r339;
	add.s32 	%r352, %r351, %r350;
	and.b32  	%r353, %r339, %r352;
	not.b32 	%r354, %r352;
	and.b32  	%r355, %r326, %r354;
	or.b32  	%r356, %r355, %r353;
	add.s32 	%r357, %r356, %r313;
	ld.shared.u32 	%r358, [_ZZ9md5Kernel7MD5TaskE11localKTable+32];
	add.s32 	%r359, %r357, %r358;
	ld.shared.u32 	%r360, [_ZZ9md5Kernel7MD5TaskE15localShiftTable+32];
	shl.b32 	%r361, %r359, %r360;
	sub.s32 	%r362, 32, %r360;
	shr.u32 	%r363, %r359, %r362;
	add.s32 	%r364, %r361, %r352;
	add.s32 	%r365, %r364, %r363;
	and.b32  	%r366, %r352, %r365;
	not.b32 	%r367, %r365;
	and.b32  	%r368, %r339, %r367;
	or.b32  	%r369, %r368, %r366;
	add.s32 	%r370, %r369, %r326;
	ld.shared.u32 	%r371, [_ZZ9md5Kernel7MD5TaskE11localKTable+36];
	add.s32 	%r372, %r370, %r371;
	ld.shared.u32 	%r373, [_ZZ9md5Kernel7MD5TaskE15localShiftTable+36];
	shl.b32 	%r374, %r372, %r373;
	sub.s32 	%r375, 32, %r373;
	shr.u32 	%r376, %r372, %r375;
	add.s32 	%r377, %r374, %r365;
	add.s32 	%r378, %r377, %r376;
	and.b32  	%r379, %r365, %r378;
	not.b32 	%r380, %r378;
	and.b32  	%r381, %r352, %r380;
	or.b32  	%r382, %r381, %r379;
	add.s32 	%r383, %r382, %r339;
	ld.shared.u32 	%r384, [_ZZ9md5Kernel7MD5TaskE11localKTable+40];
	add.s32 	%r385, %r383, %r384;
	ld.shared.u32 	%r386, [_ZZ9md5Kernel7MD5TaskE15localShiftTable+40];
	shl.b32 	%r387, %r385, %r386;
	sub.s32 	%r388, 32, %r386;
	shr.u32 	%r389, %r385, %r388;
	add.s32 	%r390, %r387, %r378;
	add.s32 	%r391, %r390, %r389;
	and.b32  	%r392, %r378, %r391;
	not.b32 	%r393, %r391;
	and.b32  	%r394, %r365, %r393;
	or.b32  	%r395, %r394, %r392;
	add.s32 	%r396, %r395, %r352;
	ld.shared.u32 	%r397, [_ZZ9md5Kernel7MD5TaskE11localKTable+44];
	add.s32 	%r398, %r396, %r397;
	ld.shared.u32 	%r399, [_ZZ9md5Kernel7MD5TaskE15localShiftTable+44];
	shl.b32 	%r400, %r398, %r399;
	sub.s32 	%r401, 32, %r399;
	shr.u32 	%r402, %r398, %r401;
	add.s32 	%r403, %r400, %r391;
	add.s32 	%r404, %r403, %r402;
	and.b32  	%r405, %r391, %r404;
	not.b32 	%r406, %r404;
	and.b32  	%r407, %r378, %r406;
	or.b32  	%r408, %r407, %r405;
	add.s32 	%r409, %r408, %r365;
	ld.shared.u32 	%r410, [_ZZ9md5Kernel7MD5TaskE11localKTable+48];
	add.s32 	%r411, %r409, %r410;
	ld.shared.u32 	%r412, [_ZZ9md5Kernel7MD5TaskE15localShiftTable+48];
	shl.b32 	%r413, %r411, %r412;
	sub.s32 	%r414, 32, %r412;
	shr.u32 	%r415, %r411, %r414;
	add.s32 	%r416, %r413, %r404;
	add.s32 	%r417, %r416, %r415;
	and.b32  	%r418, %r404, %r417;
	not.b32 	%r419, %r417;
	and.b32  	%r420, %r391, %r419;
	or.b32  	%r421, %r420, %r418;
	add.s32 	%r422, %r421, %r378;
	ld.shared.u32 	%r423, [_ZZ9md5Kernel7MD5TaskE11localKTable+52];
	add.s32 	%r424, %r422, %r423;
	ld.shared.u32 	%r425, [_ZZ9md5Kernel7MD5TaskE15localShiftTable+52];
	shl.b32 	%r426, %r424, %r425;
	sub.s32 	%r427, 32, %r425;
	shr.u32 	%r428, %r424, %r427;
	add.s32 	%r429, %r426, %r417;
	add.s32 	%r430, %r429, %r428;
	and.b32  	%r431, %r417, %r430;
	not.b32 	%r432, %r430;
	and.b32  	%r433, %r404, %r432;
	or.b32  	%r434, %r433, %r431;
	add.s32 	%r435, %r434, %r391;
	ld.shared.u32 	%r436, [_ZZ9md5Kernel7MD5TaskE11localKTable+56];
	add.s32 	%r437, %r435, %r436;
	add.s32 	%r438, %r437, %r1082;
	ld.shared.u32 	%r439, [_ZZ9md5Kernel7MD5TaskE15localShiftTable+56];
	shl.b32 	%r440, %r438, %r439;
	sub.s32 	%r441, 32, %r439;
	shr.u32 	%r442, %r438, %r441;
	add.s32 	%r443, %r440, %r430;
	add.s32 	%r444, %r443, %r442;
	and.b32  	%r445, %r430, %r444;
	not.b32 	%r446, %r444;
	and.b32  	%r447, %r417, %r446;
	or.b32  	%r448, %r447, %r445;
	add.s32 	%r449, %r448, %r404;
	ld.shared.u32 	%r450, [_ZZ9md5Kernel7MD5TaskE11localKTable+60];
	add.s32 	%r451, %r449, %r450;
	ld.shared.u32 	%r452, [_ZZ9md5Kernel7MD5TaskE15localShiftTable+60];
	shl.b32 	%r453, %r451, %r452;
	sub.s32 	%r454, 32, %r452;
	shr.u32 	%r455, %r451, %r454;
	add.s32 	%r456, %r453, %r444;
	add.s32 	%r457, %r456, %r455;
	and.b32  	%r458, %r430, %r457;
	and.b32  	%r459, %r444, %r432;
	or.b32  	%r460, %r458, %r459;
	add.s32 	%r461, %r460, %r417;
	ld.shared.u32 	%r462, [_ZZ9md5Kernel7MD5TaskE11localKTable+64];
	add.s32 	%r463, %r461, %r462;
	add.s32 	%r464, %r463, %r1059;
	ld.shared.u32 	%r465, [_ZZ9md5Kernel7MD5TaskE15localShiftTable+64];
	shl.b32 	%r466, %r464, %r465;
	sub.s32 	%r467, 32, %r465;
	shr.u32 	%r468, %r464, %r467;
	add.s32 	%r469, %r466, %r457;
	add.s32 	%r470, %r469, %r468;
	and.b32  	%r471, %r444, %r470;
	and.b32  	%r472, %r457, %r446;
	or.b32  	%r473, %r471, %r472;
	add.s32 	%r474, %r473, %r430;
	ld.shared.u32 	%r475, [_ZZ9md5Kernel7MD5TaskE11localKTable+68];
	add.s32 	%r476, %r474, %r475;
	ld.shared.u32 	%r477, [_ZZ9md5Kernel7MD5TaskE15localShiftTable+68];
	shl.b32 	%r478, %r476, %r477;
	sub.s32 	%r479, 32, %r477;
	shr.u32 	%r480, %r476, %r479;
	add.s32 	%r481, %r478, %r470;
	add.s32 	%r482, %r481, %r480;
	and.b32  	%r483, %r457, %r482;
	not.b32 	%r484, %r457;
	and.b32  	%r485, %r470, %r484;
	or.b32  	%r486, %r483, %r485;
	add.s32 	%r487, %r486, %r444;
	ld.shared.u32 	%r488, [_ZZ9md5Kernel7MD5TaskE11localKTable+72];
	add.s32 	%r489, %r487, %r488;
	ld.shared.u32 	%r490, [_ZZ9md5Kernel7MD5TaskE15localShiftTable+72];
	shl.b32 	%r491, %r489, %r490;
	sub.s32 	%r492, 32, %r490;
	shr.u32 	%r493, %r489, %r492;
	add.s32 	%r494, %r491, %r482;
	add.s32 	%r495, %r494, %r493;
	and.b32  	%r496, %r470, %r495;
	not.b32 	%r497, %r470;
	and.b32  	%r498, %r482, %r497;
	or.b32  	%r499, %r496, %r498;
	add.s32 	%r500, %r499, %r457;
	ld.shared.u32 	%r501, [_ZZ9md5Kernel7MD5TaskE11localKTable+76];
	add.s32 	%r502, %r500, %r501;
	add.s32 	%r503, %r502, %r1037;
	ld.shared.u32 	%r504, [_ZZ9md5Kernel7MD5TaskE15localShiftTable+76];
	shl.b32 	%r505, %r503, %r504;
	sub.s32 	%r506, 32, %r504;
	shr.u32 	%r507, %r503, %r506;
	add.s32 	%r508, %r505, %r495;
	add.s32 	%r509, %r508, %r507;
	and.b32  	%r510, %r482, %r509;
	not.b32 	%r511, %r482;
	and.b32  	%r512, %r495, %r511;
	or.b32  	%r513, %r510, %r512;
	add.s32 	%r514, %r513, %r470;
	ld.shared.u32 	%r515, [_ZZ9md5Kernel7MD5TaskE11localKTable+80];
	add.s32 	%r516, %r514, %r515;
	ld.shared.u32 	%r517, [_ZZ9md5Kernel7MD5TaskE15localShiftTable+80];
	shl.b32 	%r518, %r516, %r517;
	sub.s32 	%r519, 32, %r517;
	shr.u32 	%r520, %r516, %r519;
	add.s32 	%r521, %r518, %r509;
	add.s32 	%r522, %r521, %r520;
	and.b32  	%r523, %r495, %r522;
	not.b32 	%r524, %r495;
	and.b32  	%r525, %r509, %r524;
	or.b32  	%r526, %r523, %r525;
	add.s32 	%r527, %r526, %r482;
	ld.shared.u32 	%r528, [_ZZ9md5Kernel7MD5TaskE11localKTable+84];
	add.s32 	%r529, %r527, %r528;
	ld.shared.u32 	%r530, [_ZZ9md5Kernel7MD5TaskE15localShiftTable+84];
	shl.b32 	%r531, %r529, %r530;
	sub.s32 	%r532, 32, %r530;
	shr.u32 	%r533, %r529, %r532;
	add.s32 	%r534, %r531, %r522;
	add.s32 	%r535, %r534, %r533;
	and.b32  	%r536, %r509, %r535;
	not.b32 	%r537, %r509;
	and.b32  	%r538, %r522, %r537;
	or.b32  	%r539, %r536, %r538;
	add.s32 	%r540, %r539, %r495;
	ld.shared.u32 	%r541, [_ZZ9md5Kernel7MD5TaskE11localKTable+88];
	add.s32 	%r542, %r540, %r541;
	ld.shared.u32 	%r543, [_ZZ9md5Kernel7MD5TaskE15localShiftTable+88];
	shl.b32 	%r544, %r542, %r543;
	sub.s32 	%r545, 32, %r543;
	shr.u32 	%r546, %r542, %r545;
	add.s32 	%r547, %r544, %r535;
	add.s32 	%r548, %r547, %r546;
	and.b32  	%r549, %r522, %r548;
	not.b32 	%r550, %r522;
	and.b32  	%r551, %r535, %r550;
	or.b32  	%r552, %r549, %r551;
	add.s32 	%r553, %r552, %r509;
	ld.shared.u32 	%r554, [_ZZ9md5Kernel7MD5TaskE11localKTable+92];
	add.s32 	%r555, %r553, %r554;
	add.s32 	%r556, %r555, %r1058;
	ld.shared.u32 	%r557, [_ZZ9md5Kernel7MD5TaskE15localShiftTable+92];
	shl.b32 	%r558, %r556, %r557;
	sub.s32 	%r559, 32, %r557;
	shr.u32 	%r560, %r556, %r559;
	add.s32 	%r561, %r558, %r548;
	add.s32 	%r562, %r561, %r560;
	and.b32  	%r563, %r535, %r562;
	not.b32 	%r564, %r535;
	and.b32  	%r565, %r548, %r564;
	or.b32  	%r566, %r563, %r565;
	add.s32 	%r567, %r566, %r522;
	ld.shared.u32 	%r568, [_ZZ9md5Kernel7MD5TaskE11localKTable+96];
	add.s32 	%r569, %r567, %r568;
	ld.shared.u32 	%r570, [_ZZ9md5Kernel7MD5TaskE15localShiftTable+96];
	shl.b32 	%r571, %r569, %r570;
	sub.s32 	%r572, 32, %r570;
	shr.u32 	%r573, %r569, %r572;
	add.s32 	%r574, %r571, %r562;
	add.s32 	%r575, %r574, %r573;
	and.b32  	%r576, %r548, %r575;
	not.b32 	%r577, %r548;
	and.b32  	%r578, %r562, %r577;
	or.b32  	%r579, %r576, %r578;
	add.s32 	%r580, %r579, %r535;
	ld.shared.u32 	%r581, [_ZZ9md5Kernel7MD5TaskE11localKTable+100];
	add.s32 	%r582, %r580, %r581;
	add.s32 	%r583, %r582, %r1082;
	ld.shared.u32 	%r584, [_ZZ9md5Kernel7MD5TaskE15localShiftTable+100];
	shl.b32 	%r585, %r583, %r584;
	sub.s32 	%r586, 32, %r584;
	shr.u32 	%r587, %r583, %r586;
	add.s32 	%r588, %r585, %r575;
	add.s32 	%r589, %r588, %r587;
	and.b32  	%r590, %r562, %r589;
	not.b32 	%r591, %r562;
	and.b32  	%r592, %r575, %r591;
	or.b32  	%r593, %r590, %r592;
	add.s32 	%r594, %r593, %r548;
	ld.shared.u32 	%r595, [_ZZ9md5Kernel7MD5TaskE11localKTable+104];
	add.s32 	%r596, %r594, %r595;
	add.s32 	%r597, %r596, %r1057;
	ld.shared.u32 	%r598, [_ZZ9md5Kernel7MD5TaskE15localShiftTable+104];
	shl.b32 	%r599, %r597, %r598;
	sub.s32 	%r600, 32, %r598;
	shr.u32 	%r601, %r597, %r600;
	add.s32 	%r602, %r599, %r589;
	add.s32 	%r603, %r602, %r601;
	and.b32  	%r604, %r575, %r603;
	not.b32 	%r605, %r575;
	and.b32  	%r606, %r589, %r605;
	or.b32  	%r607, %r604, %r606;
	add.s32 	%r608, %r607, %r562;
	ld.shared.u32 	%r609, [_ZZ9md5Kernel7MD5TaskE11localKTable+108];
	add.s32 	%r610, %r608, %r609;
	ld.shared.u32 	%r611, [_ZZ9md5Kernel7MD5TaskE15localShiftTable+108];
	shl.b32 	%r612, %r610, %r611;
	sub.s32 	%r613, 32, %r611;
	shr.u32 	%r614, %r610, %r613;
	add.s32 	%r615, %r612, %r603;
	add.s32 	%r616, %r615, %r614;
	and.b32  	%r617, %r589, %r616;
	not.b32 	%r618, %r589;
	and.b32  	%r619, %r603, %r618;
	or.b32  	%r620, %r617, %r619;
	add.s32 	%r621, %r620, %r575;
	ld.shared.u32 	%r622, [_ZZ9md5Kernel7MD5TaskE11localKTable+112];
	add.s32 	%r623, %r621, %r622;
	ld.shared.u32 	%r624, [_ZZ9md5Kernel7MD5TaskE15localShiftTable+112];
	shl.b32 	%r625, %r623, %r624;
	sub.s32 	%r626, 32, %r624;
	shr.u32 	%r627, %r623, %r626;
	add.s32 	%r628, %r625, %r616;
	add.s32 	%r629, %r628, %r627;
	and.b32  	%r630, %r603, %r629;
	not.b32 	%r631, %r603;
	and.b32  	%r632, %r616, %r631;
	or.b32  	%r633, %r630, %r632;
	add.s32 	%r634, %r633, %r589;
	ld.shared.u32 	%r635, [_ZZ9md5Kernel7MD5TaskE11localKTable+116];
	add.s32 	%r636, %r634, %r635;
	add.s32 	%r637, %r636, %r1056;
	ld.shared.u32 	%r638, [_ZZ9md5Kernel7MD5TaskE15localShiftTable+116];
	shl.b32 	%r639, %r637, %r638;
	sub.s32 	%r640, 32, %r638;
	shr.u32 	%r641, %r637, %r640;
	add.s32 	%r642, %r639, %r629;
	add.s32 	%r643, %r642, %r641;
	and.b32  	%r644, %r616, %r643;
	not.b32 	%r645, %r616;
	and.b32  	%r646, %r629, %r645;
	or.b32  	%r647, %r644, %r646;
	add.s32 	%r648, %r647, %r603;
	ld.shared.u32 	%r649, [_ZZ9md5Kernel7MD5TaskE11localKTable+120];
	add.s32 	%r650, %r648, %r649;
	ld.shared.u32 	%r651, [_ZZ9md5Kernel7MD5TaskE15localShiftTable+120];
	shl.b32 	%r652, %r650, %r651;
	sub.s32 	%r653, 32, %r651;
	shr.u32 	%r654, %r650, %r653;
	add.s32 	%r655, %r652, %r643;
	add.s32 	%r656, %r655, %r654;
	and.b32  	%r657, %r629, %r656;
	not.b32 	%r658, %r629;
	and.b32  	%r659, %r643, %r658;
	or.b32  	%r660, %r657, %r659;
	add.s32 	%r661, %r660, %r616;
	ld.shared.u32 	%r662, [_ZZ9md5Kernel7MD5TaskE11localKTable+124];
	add.s32 	%r663, %r661, %r662;
	ld.shared.u32 	%r664, [_ZZ9md5Kernel7MD5TaskE15localShiftTable+124];
	shl.b32 	%r665, %r663, %r664;
	sub.s32 	%r666, 32, %r664;
	shr.u32 	%r667, %r663, %r666;
	add.s32 	%r668, %r665, %r656;
	add.s32 	%r669, %r668, %r667;
	xor.b32  	%r670, %r656, %r669;
	xor.b32  	%r671, %r670, %r643;
	add.s32 	%r672, %r671, %r629;
	ld.shared.u32 	%r673, [_ZZ9md5Kernel7MD5TaskE11localKTable+128];
	add.s32 	%r674, %r672, %r673;
	ld.shared.u32 	%r675, [_ZZ9md5Kernel7MD5TaskE15localShiftTable+128];
	shl.b32 	%r676, %r674, %r675;
	sub.s32 	%r677, 32, %r675;
	shr.u32 	%r678, %r674, %r677;
	add.s32 	%r679, %r676, %r669;
	add.s32 	%r680, %r679, %r678;
	xor.b32  	%r681, %r669, %r680;
	xor.b32  	%r682, %r681, %r656;
	add.s32 	%r683, %r682, %r643;
	ld.shared.u32 	%r684, [_ZZ9md5Kernel7MD5TaskE11localKTable+132];
	add.s32 	%r685, %r683, %r684;
	ld.shared.u32 	%r686, [_ZZ9md5Kernel7MD5TaskE15localShiftTable+132];
	shl.b32 	%r687, %r685, %r686;
	sub.s32 	%r688, 32, %r686;
	shr.u32 	%r689, %r685, %r688;
	add.s32 	%r690, %r687, %r680;
	add.s32 	%r691, %r690, %r689;
	xor.b32  	%r692, %r680, %r691;
	xor.b32  	%r693, %r692, %r669;
	add.s32 	%r694, %r693, %r656;
	ld.shared.u32 	%r695, [_ZZ9md5Kernel7MD5TaskE11localKTable+136];
	add.s32 	%r696, %r694, %r695;
	ld.shared.u32 	%r697, [_ZZ9md5Kernel7MD5TaskE15localShiftTable+136];
	shl.b32 	%r698, %r696, %r697;
	sub.s32 	%r699, 32, %r697;
	shr.u32 	%r700, %r696, %r699;
	add.s32 	%r701, %r698, %r691;
	add.s32 	%r702, %r701, %r700;
	xor.b32  	%r703, %r691, %r702;
	xor.b32  	%r704, %r703, %r680;
	add.s32 	%r705, %r704, %r669;
	ld.shared.u32 	%r706, [_ZZ9md5Kernel7MD5TaskE11localKTable+140];
	add.s32 	%r707, %r705, %r706;
	add.s32 	%r708, %r707, %r1082;
	ld.shared.u32 	%r709, [_ZZ9md5Kernel7MD5TaskE15localShiftTable+140];
	shl.b32 	%r710, %r708, %r709;
	sub.s32 	%r711, 32, %r709;
	shr.u32 	%r712, %r708, %r711;
	add.s32 	%r713, %r710, %r702;
	add.s32 	%r714, %r713, %r712;
	xor.b32  	%r715, %r702, %r714;
	xor.b32  	%r716, %r715, %r691;
	add.s32 	%r717, %r716, %r680;
	ld.shared.u32 	%r718, [_ZZ9md5Kernel7MD5TaskE11localKTable+144];
	add.s32 	%r719, %r717, %r718;
	add.s32 	%r720, %r719, %r1059;
	ld.shared.u32 	%r721, [_ZZ9md5Kernel7MD5TaskE15localShiftTable+144];
	shl.b32 	%r722, %r720, %r721;
	sub.s32 	%r723, 32, %r721;
	shr.u32 	%r724, %r720, %r723;
	add.s32 	%r725, %r722, %r714;
	add.s32 	%r726, %r725, %r724;
	xor.b32  	%r727, %r714, %r726;
	xor.b32  	%r728, %r727, %r702;
	add.s32 	%r729, %r728, %r691;
	ld.shared.u32 	%r730, [_ZZ9md5Kernel7MD5TaskE11localKTable+148];
	add.s32 	%r731, %r729, %r730;
	add.s32 	%r732, %r731, %r1058;
	ld.shared.u32 	%r733, [_ZZ9md5Kernel7MD5TaskE15localShiftTable+148];
	shl.b32 	%r734, %r732, %r733;
	sub.s32 	%r735, 32, %r733;
	shr.u32 	%r736, %r732, %r735;
	add.s32 	%r737, %r734, %r726;
	add.s32 	%r738, %r737, %r736;
	xor.b32  	%r739, %r726, %r738;
	xor.b32  	%r740, %r739, %r714;
	add.s32 	%r741, %r740, %r702;
	ld.shared.u32 	%r742, [_ZZ9md5Kernel7MD5TaskE11localKTable+152];
	add.s32 	%r743, %r741, %r742;
	ld.shared.u32 	%r744, [_ZZ9md5Kernel7MD5TaskE15localShiftTable+152];
	shl.b32 	%r745, %r743, %r744;
	sub.s32 	%r746, 32, %r744;
	shr.u32 	%r747, %r743, %r746;
	add.s32 	%r748, %r745, %r738;
	add.s32 	%r749, %r748, %r747;
	xor.b32  	%r750, %r738, %r749;
	xor.b32  	%r751, %r750, %r726;
	add.s32 	%r752, %r751, %r714;
	ld.shared.u32 	%r753, [_ZZ9md5Kernel7MD5TaskE11localKTable+156];
	add.s32 	%r754, %r752, %r753;
	ld.shared.u32 	%r755, [_ZZ9md5Kernel7MD5TaskE15localShiftTable+156];
	shl.b32 	%r756, %r754, %r755;
	sub.s32 	%r757, 32, %r755;
	shr.u32 	%r758, %r754, %r757;
	add.s32 	%r759, %r756, %r749;
	add.s32 	%r760, %r759, %r758;
	xor.b32  	%r761, %r749, %r760;
	xor.b32  	%r762, %r761, %r738;
	add.s32 	%r763, %r762, %r726;
	ld.shared.u32 	%r764, [_ZZ9md5Kernel7MD5TaskE11localKTable+160];
	add.s32 	%r765, %r763, %r764;
	ld.shared.u32 	%r766, [_ZZ9md5Kernel7MD5TaskE15localShiftTable+160];
	shl.b32 	%r767, %r765, %r766;
	sub.s32 	%r768, 32, %r766;
	shr.u32 	%r769, %r765, %r768;
	add.s32 	%r770, %r767, %r760;
	add.s32 	%r771, %r770, %r769;
	xor.b32  	%r772, %r760, %r771;
	xor.b32  	%r773, %r772, %r749;
	add.s32 	%r774, %r773, %r738;
	ld.shared.u32 	%r775, [_ZZ9md5Kernel7MD5TaskE11localKTable+164];
	add.s32 	%r776, %r774, %r775;
	add.s32 	%r777, %r776, %r1037;
	ld.shared.u32 	%r778, [_ZZ9md5Kernel7MD5TaskE15localShiftTable+164];
	shl.b32 	%r779, %r777, %r778;
	sub.s32 	%r780, 32, %r778;
	shr.u32 	%r781, %r777, %r780;
	add.s32 	%r782, %r779, %r771;
	add.s32 	%r783, %r782, %r781;
	xor.b32  	%r784, %r771, %r783;
	xor.b32  	%r785, %r784, %r760;
	add.s32 	%r786, %r785, %r749;
	ld.shared.u32 	%r787, [_ZZ9md5Kernel7MD5TaskE11localKTable+168];
	add.s32 	%r788, %r786, %r787;
	add.s32 	%r789, %r788, %r1057;
	ld.shared.u32 	%r790, [_ZZ9md5Kernel7MD5TaskE15localShiftTable+168];
	shl.b32 	%r791, %r789, %r790;
	sub.s32 	%r792, 32, %r790;
	shr.u32 	%r793, %r789, %r792;
	add.s32 	%r794, %r791, %r783;
	add.s32 	%r795, %r794, %r793;
	xor.b32  	%r796, %r783, %r795;
	xor.b32  	%r797, %r796, %r771;
	add.s32 	%r798, %r797, %r760;
	ld.shared.u32 	%r799, [_ZZ9md5Kernel7MD5TaskE11localKTable+172];
	add.s32 	%r800, %r798, %r799;
	ld.shared.u32 	%r801, [_ZZ9md5Kernel7MD5TaskE15localShiftTable+172];
	shl.b32 	%r802, %r800, %r801;
	sub.s32 	%r803, 32, %r801;
	shr.u32 	%r804, %r800, %r803;
	add.s32 	%r805, %r802, %r795;
	add.s32 	%r806, %r805, %r804;
	xor.b32  	%r807, %r795, %r806;
	xor.b32  	%r808, %r807, %r783;
	add.s32 	%r809, %r808, %r771;
	ld.shared.u32 	%r810, [_ZZ9md5Kernel7MD5TaskE11localKTable+176];
	add.s32 	%r811, %r809, %r810;
	ld.shared.u32 	%r812, [_ZZ9md5Kernel7MD5TaskE15localShiftTable+176];
	shl.b32 	%r813, %r811, %r812;
	sub.s32 	%r814, 32, %r812;
	shr.u32 	%r815, %r811, %r814;
	add.s32 	%r816, %r813, %r806;
	add.s32 	%r817, %r816, %r815;
	xor.b32  	%r818, %r806, %r817;
	xor.b32  	%r819, %r818, %r795;
	add.s32 	%r820, %r819, %r783;
	ld.shared.u32 	%r821, [_ZZ9md5Kernel7MD5TaskE11localKTable+180];
	add.s32 	%r822, %r820, %r821;
	ld.shared.u32 	%r823, [_ZZ9md5Kernel7MD5TaskE15localShiftTable+180];
	shl.b32 	%r824, %r822, %r823;
	sub.s32 	%r825, 32, %r823;
	shr.u32 	%r826, %r822, %r825;
	add.s32 	%r827, %r824, %r817;
	add.s32 	%r828, %r827, %r826;
	xor.b32  	%r829, %r817, %r828;
	xor.b32  	%r830, %r829, %r806;
	add.s32 	%r831, %r830, %r795;
	ld.shared.u32 	%r832, [_ZZ9md5Kernel7MD5TaskE11localKTable+184];
	add.s32 	%r833, %r831, %r832;
	ld.shared.u32 	%r834, [_ZZ9md5Kernel7MD5TaskE15localShiftTable+184];
	shl.b32 	%r835, %r833, %r834;
	sub.s32 	%r836, 32, %r834;
	shr.u32 	%r837, %r833, %r836;
	add.s32 	%r838, %r835, %r828;
	add.s32 	%r839, %r838, %r837;
	xor.b32  	%r840, %r828, %r839;
	xor.b32  	%r841, %r840, %r817;
	add.s32 	%r842, %r841, %r806;
	ld.shared.u32 	%r843, [_ZZ9md5Kernel7MD5TaskE11localKTable+188];
	add.s32 	%r844, %r842, %r843;
	add.s32 	%r845, %r844, %r1056;
	ld.shared.u32 	%r846, [_ZZ9md5Kernel7MD5TaskE15localShiftTable+188];
	shl.b32 	%r847, %r845, %r846;
	sub.s32 	%r848, 32, %r846;
	shr.u32 	%r849, %r845, %r848;
	add.s32 	%r850, %r847, %r839;
	add.s32 	%r851, %r850, %r849;
	not.b32 	%r852, %r828;
	or.b32  	%r853, %r851, %r852;
	xor.b32  	%r854, %r853, %r839;
	add.s32 	%r855, %r854, %r817;
	ld.shared.u32 	%r856, [_ZZ9md5Kernel7MD5TaskE11localKTable+192];
	add.s32 	%r857, %r855, %r856;
	add.s32 	%r858, %r857, %r1037;
	ld.shared.u32 	%r859, [_ZZ9md5Kernel7MD5TaskE15localShiftTable+192];
	shl.b32 	%r860, %r858, %r859;
	sub.s32 	%r861, 32, %r859;
	shr.u32 	%r862, %r858, %r861;
	add.s32 	%r863, %r860, %r851;
	add.s32 	%r864, %r863, %r862;
	not.b32 	%r865, %r839;
	or.b32  	%r866, %r864, %r865;
	xor.b32  	%r867, %r866, %r851;
	add.s32 	%r868, %r867, %r828;
	ld.shared.u32 	%r869, [_ZZ9md5Kernel7MD5TaskE11localKTable+196];
	add.s32 	%r870, %r868, %r869;
	ld.shared.u32 	%r871, [_ZZ9md5Kernel7MD5TaskE15localShiftTable+196];
	shl.b32 	%r872, %r870, %r871;
	sub.s32 	%r873, 32, %r871;
	shr.u32 	%r874, %r870, %r873;
	add.s32 	%r875, %r872, %r864;
	add.s32 	%r876, %r875, %r874;
	not.b32 	%r877, %r851;
	or.b32  	%r878, %r876, %r877;
	xor.b32  	%r879, %r878, %r864;
	add.s32 	%r880, %r879, %r839;
	ld.shared.u32 	%r881, [_ZZ9md5Kernel7MD5TaskE11localKTable+200];
	add.s32 	%r882, %r880, %r881;
	add.s32 	%r883, %r882, %r1082;
	ld.shared.u32 	%r884, [_ZZ9md5Kernel7MD5TaskE15localShiftTable+200];
	shl.b32 	%r885, %r883, %r884;
	sub.s32 	%r886, 32, %r884;
	shr.u32 	%r887, %r883, %r886;
	add.s32 	%r888, %r885, %r876;
	add.s32 	%r889, %r888, %r887;
	not.b32 	%r890, %r864;
	or.b32  	%r891, %r889, %r890;
	xor.b32  	%r892, %r891, %r876;
	add.s32 	%r893, %r892, %r851;
	ld.shared.u32 	%r894, [_ZZ9md5Kernel7MD5TaskE11localKTable+204];
	add.s32 	%r895, %r893, %r894;
	ld.shared.u32 	%r896, [_ZZ9md5Kernel7MD5TaskE15localShiftTable+204];
	shl.b32 	%r897, %r895, %r896;
	sub.s32 	%r898, 32, %r896;
	shr.u32 	%r899, %r895, %r898;
	add.s32 	%r900, %r897, %r889;
	add.s32 	%r901, %r900, %r899;
	not.b32 	%r902, %r876;
	or.b32  	%r903, %r901, %r902;
	xor.b32  	%r904, %r903, %r889;
	add.s32 	%r905, %r904, %r864;
	ld.shared.u32 	%r906, [_ZZ9md5Kernel7MD5TaskE11localKTable+208];
	add.s32 	%r907, %r905, %r906;
	ld.shared.u32 	%r908, [_ZZ9md5Kernel7MD5TaskE15localShiftTable+208];
	shl.b32 	%r909, %r907, %r908;
	sub.s32 	%r910, 32, %r908;
	shr.u32 	%r911, %r907, %r910;
	add.s32 	%r912, %r909, %r901;
	add.s32 	%r913, %r912, %r911;
	not.b32 	%r914, %r889;
	or.b32  	%r915, %r913, %r914;
	xor.b32  	%r916, %r915, %r901;
	add.s32 	%r917, %r916, %r876;
	ld.shared.u32 	%r918, [_ZZ9md5Kernel7MD5TaskE11localKTable+212];
	add.s32 	%r919, %r917, %r918;
	add.s32 	%r920, %r919, %r1057;
	ld.shared.u32 	%r921, [_ZZ9md5Kernel7MD5TaskE15localShiftTable+212];
	shl.b32 	%r922, %r920, %r921;
	sub.s32 	%r923, 32, %r921;
	shr.u32 	%r924, %r920, %r923;
	add.s32 	%r925, %r922, %r913;
	add.s32 	%r926, %r925, %r924;
	not.b32 	%r927, %r901;
	or.b32  	%r928, %r926, %r927;
	xor.b32  	%r929, %r928, %r913;
	add.s32 	%r930, %r929, %r889;
	ld.shared.u32 	%r931, [_ZZ9md5Kernel7MD5TaskE11localKTable+216];
	add.s32 	%r932, %r930, %r931;
	ld.shared.u32 	%r933, [_ZZ9md5Kernel7MD5TaskE15localShiftTable+216];
	shl.b32 	%r934, %r932, %r933;
	sub.s32 	%r935, 32, %r933;
	shr.u32 	%r936, %r932, %r935;
	add.s32 	%r937, %r934, %r926;
	add.s32 	%r938, %r937, %r936;
	not.b32 	%r939, %r913;
	or.b32  	%r940, %r938, %r939;
	xor.b32  	%r941, %r940, %r926;
	add.s32 	%r942, %r941, %r901;
	ld.shared.u32 	%r943, [_ZZ9md5Kernel7MD5TaskE11localKTable+220];
	add.s32 	%r944, %r942, %r943;
	add.s32 	%r945, %r944, %r1059;
	ld.shared.u32 	%r946, [_ZZ9md5Kernel7MD5TaskE15localShiftTable+220];
	shl.b32 	%r947, %r945, %r946;
	sub.s32 	%r948, 32, %r946;
	shr.u32 	%r949, %r945, %r948;
	add.s32 	%r950, %r947, %r938;
	add.s32 	%r951, %r950, %r949;
	not.b32 	%r952, %r926;
	or.b32  	%r953, %r951, %r952;
	xor.b32  	%r954, %r953, %r938;
	add.s32 	%r955, %r954, %r913;
	ld.shared.u32 	%r956, [_ZZ9md5Kernel7MD5TaskE11localKTable+224];
	add.s32 	%r957, %r955, %r956;
	ld.shared.u32 	%r958, [_ZZ9md5Kernel7MD5TaskE15localShiftTable+224];
	shl.b32 	%r959, %r957, %r958;
	sub.s32 	%r960, 32, %r958;
	shr.u32 	%r961, %r957, %r960;
	add.s32 	%r962, %r959, %r951;
	add.s32 	%r963, %r962, %r961;
	not.b32 	%r964, %r938;
	or.b32  	%r965, %r963, %r964;
	xor.b32  	%r966, %r965, %r951;
	add.s32 	%r967, %r966, %r926;
	ld.shared.u32 	%r968, [_ZZ9md5Kernel7MD5TaskE11localKTable+228];
	add.s32 	%r969, %r967, %r968;
	ld.shared.u32 	%r970, [_ZZ9md5Kernel7MD5TaskE15localShiftTable+228];
	shl.b32 	%r971, %r969, %r970;
	sub.s32 	%r972, 32, %r970;
	shr.u32 	%r973, %r969, %r972;
	add.s32 	%r974, %r971, %r963;
	add.s32 	%r975, %r974, %r973;
	not.b32 	%r976, %r951;
	or.b32  	%r977, %r975, %r976;
	xor.b32  	%r978, %r977, %r963;
	add.s32 	%r979, %r978, %r938;
	ld.shared.u32 	%r980, [_ZZ9md5Kernel7MD5TaskE11localKTable+232];
	add.s32 	%r981, %r979, %r980;
	ld.shared.u32 	%r982, [_ZZ9md5Kernel7MD5TaskE15localShiftTable+232];
	shl.b32 	%r983, %r981, %r982;
	sub.s32 	%r984, 32, %r982;
	shr.u32 	%r985, %r981, %r984;
	add.s32 	%r986, %r983, %r975;
	add.s32 	%r987, %r986, %r985;
	not.b32 	%r988, %r963;
	or.b32  	%r989, %r987, %r988;
	xor.b32  	%r990, %r989, %r975;
	add.s32 	%r991, %r990, %r951;
	ld.shared.u32 	%r992, [_ZZ9md5Kernel7MD5TaskE11localKTable+236];
	add.s32 	%r993, %r991, %r992;
	ld.shared.u32 	%r994, [_ZZ9md5Kernel7MD5TaskE15localShiftTable+236];
	shl.b32 	%r995, %r993, %r994;
	sub.s32 	%r996, 32, %r994;
	shr.u32 	%r997, %r993, %r996;
	add.s32 	%r998, %r995, %r987;
	add.s32 	%r999, %r998, %r997;
	not.b32 	%r1000, %r975;
	or.b32  	%r1001, %r999, %r1000;
	xor.b32  	%r1002, %r1001, %r987;
	add.s32 	%r1003, %r1002, %r963;
	ld.shared.u32 	%r1004, [_ZZ9md5Kernel7MD5TaskE11localKTable+240];
	add.s32 	%r1005, %r1003, %r1004;
	add.s32 	%r1006, %r1005, %r1058;
	ld.shared.u32 	%r1007, [_ZZ9md5Kernel7MD5TaskE15localShiftTable+240];
	shl.b32 	%r1008, %r1006, %r1007;
	sub.s32 	%r1009, 32, %r1007;
	shr.u32 	%r1010, %r1006, %r1009;
	add.s32 	%r1011, %r1008, %r999;
	add.s32 	%r1012, %r1011, %r1010;
	add.s32 	%r153, %r1012, 1732584193;
	and.b32  	%r1013, %r153, %r157;
	setp.ne.s32 	%p36, %r1013, 0;
	@%p36 bra 	$L__BB0_60;
	cvta.to.local.u64 	%rd21, %rd20;
	st.local.v2.u32 	[%rd21], {%r1018, %r153};
	cvta.global.u64 	%rd23, %rd22;
	{ // callseq 0, 0
	.param .b64 param0;
	st.param.b64 	[param0], %rd23;
	.param .b64 param1;
	st.param.b64 	[param1], %rd20;
	.param .b32 retval0;
	call.uni (retval0), 
	vprintf, 
	(
	param0, 
	param1
	);
	ld.param.b32 	%r1014, [retval0];
	} // callseq 0
	st.shared.u32 	[_ZZ9md5Kernel7MD5TaskE9localGoal], %r1018;
	atom.global.min.s32 	%r1016, [%rd3], %r1018;
	mov.u32 	%r1083, %r1018;
$L__BB0_60:
	add.s32 	%r1018, %r1018, %r4;
	setp.lt.u32 	%p37, %r1018, %r5;
	setp.lt.s32 	%p38, %r1018, %r1083;
	and.pred  	%p39, %p37, %p38;
	@%p39 bra 	$L__BB0_8;
$L__BB0_61:
	ret;

}


// ===== COMPILED SASS (sm_100) =====

	.target	sm_100

	.elftype	@"ET_EXEC"


//--------------------- .note.nv.tkinfo           --------------------------
	.section	.note.nv.tkinfo,"",@"SHT_NOTE"
	.sectionflags	@"SHF_NOTE_NV_TKINFO"
	.tkinfo
        /*0018*/ 	.word	0x00000002
        /*0030*/ 	.string	""
        /*0030*/ 	.string	"ptxas"
        /*0030*/ 	.string	"Cuda compilation tools, release 13.0, V13.0.88"
        /*0030*/ 	.string	"Build cuda_13.0.r13.0/compiler.36424714_0"
        /*0030*/ 	.string	"-arch sm_100 -m 64 "



//--------------------- .note.nv.cuinfo           --------------------------
	.section	.note.nv.cuinfo,"",@"SHT_NOTE"
	.sectionflags	@"SHF_NOTE_NV_CUINFO"
        /*0018*/ 	.short	0x0002
        /*001a*/ 	.short	0x0064
        /*001c*/ 	.short	0x0082
	.zero		2


//--------------------- .nv.info                  --------------------------
	.section	.nv.info,"",@"SHT_CUDA_INFO"
	.align	4


	//----- nvinfo : EIATTR_REGCOUNT
	.align		4
        /*0000*/ 	.byte	0x04, 0x2f
        /*0002*/ 	.short	(.L_2 - .L_1)
	.align		4
.L_1:
        /*0004*/ 	.word	index@(_Z9md5Kernel7MD5Task)
        /*0008*/ 	.word	0x00000026


	//----- nvinfo : EIATTR_FRAME_SIZE
	.align		4
.L_2:
        /*000c*/ 	.byte	0x04, 0x11
        /*000e*/ 	.short	(.L_4 - .L_3)
	.align		4
.L_3:
        /*0010*/ 	.word	index@(_Z9md5Kernel7MD5Task)
        /*0014*/ 	.word	0x00000008


	//----- nvinfo : EIATTR_MIN_STACK_SIZE
	.align		4
.L_4:
        /*0018*/ 	.byte	0x04, 0x12
        /*001a*/ 	.short	(.L_6 - .L_5)
	.align		4
.L_5:
        /*001c*/ 	.word	index@(_Z9md5Kernel7MD5Task)
        /*0020*/ 	.word	0x00000008
.L_6:


//--------------------- .nv.compat                --------------------------
	.section	.nv.compat,"",@"SHT_CUDA_COMPAT_INFO"
	.align	4
        /*0000*/ 	.byte	0x02, 0x09, 0x00, 0x00, 0x02, 0x02, 0x01, 0x00, 0x02, 0x05, 0x05, 0x00, 0x03, 0x07, 0x01, 0x01
        /*0010*/ 	.byte	0x02, 0x03, 0x00, 0x00, 0x02, 0x06, 0x01, 0x00, 0x04, 0x0b, 0x08, 0x00, 0x09, 0x00, 0x00, 0x00
        /*0020*/ 	.byte	0x00, 0x00, 0x00, 0x00


//--------------------- .nv.info._Z9md5Kernel7MD5Task --------------------------
	.section	.nv.info._Z9md5Kernel7MD5Task,"",@"SHT_CUDA_INFO"
	.sectionflags	@""
	.align	4


	//----- nvinfo : EIATTR_CUDA_API_VERSION
	.align		4
        /*0000*/ 	.byte	0x04, 0x37
        /*0002*/ 	.short	(.L_8 - .L_7)
.L_7:
        /*0004*/ 	.word	0x00000082


	//----- nvinfo : EIATTR_KPARAM_INFO
	.align		4
.L_8:
        /*0008*/ 	.byte	0x04, 0x17
        /*000a*/ 	.short	(.L_10 - .L_9)
.L_9:
        /*000c*/ 	.word	0x00000000
        /*0010*/ 	.short	0x0000
        /*0012*/ 	.short	0x0000
        /*0014*/ 	.byte	0x00, 0xf0, 0xc1, 0x00


	//----- nvinfo : EIATTR_SPARSE_MMA_MASK
	.align		4
.L_10:
        /*0018*/ 	.byte	0x03, 0x50
        /*001a*/ 	.short	0x0000


	//----- nvinfo : EIATTR_MAXREG_COUNT
	.align		4
        /*001c*/ 	.byte	0x03, 0x1b
        /*001e*/ 	.short	0x00ff


	//----- nvinfo : EIATTR_NUM_BARRIERS
	.align		4
        /*0020*/ 	.byte	0x02, 0x4c
        /*0022*/ 	.byte	0x01
	.zero		1


	//----- nvinfo : EIATTR_EXTERNS
	.align		4
        /*0024*/ 	.byte	0x04, 0x0f
        /*0026*/ 	.short	(.L_12 - .L_11)


	//   ....[0]....
	.align		4
.L_11:
        /*0028*/ 	.word	index@(vprintf)


	//----- nvinfo : EIATTR_MERCURY_ISA_VERSION
	.align		4
.L_12:
        /*002c*/ 	.byte	0x03, 0x5f
        /*002e*/ 	.short	0x0101


	//----- nvinfo : EIATTR_UNUSED_LOAD_BYTE_OFFSET
	.align		4
        /*0030*/ 	.byte	0x04, 0x44
        /*0032*/ 	.short	(.L_14 - .L_13)


	//   ....[0]....
.L_13:
        /*0034*/ 	.word	0x00002830
        /*0038*/ 	.word	0x0000fff0


	//   ....[1]....
        /*003c*/ 	.word	0x00002840
        /*0040*/ 	.word	0x0000fff0


	//----- nvinfo : EIATTR_INT_WARP_WIDE_INSTR_OFFSETS
	.align		4
.L_14:
        /*0044*/ 	.byte	0x04, 0x31
        /*0046*/ 	.short	(.L_16 - .L_15)


	//   ....[0]....
.L_15:
        /*0048*/ 	.word	0x00004370


	//   ....[1]....
        /*004c*/ 	.word	0x00004380


	//----- nvinfo : EIATTR_VRC_CTA_INIT_COUNT
	.align		4
.L_16:
        /*0050*/ 	.byte	0x02, 0x4a
	.zero		1
	.zero		1


	//----- nvinfo : EIATTR_SYSCALL_OFFSETS
	.align		4
        /*0054*/ 	.byte	0x04, 0x46
        /*0056*/ 	.short	(.L_18 - .L_17)


	//   ....[0]....
.L_17:
        /*0058*/ 	.word	0x00004340


	//----- nvinfo : EIATTR_EXIT_INSTR_OFFSETS
	.align		4
.L_18:
        /*005c*/ 	.byte	0x04, 0x1c
        /*005e*/ 	.short	(.L_20 - .L_19)


	//   ....[0]....
.L_19:
        /*0060*/ 	.word	0x00000880


	//   ....[1]....
        /*0064*/ 	.word	0x00004470


	//----- nvinfo : EIATTR_INDIRECT_BRANCH_TARGETS
	.align		4
.L_20:
        /*0068*/ 	.byte	0x04, 0x34
        /*006a*/ 	.short	(.L_22 - .L_21)


	//   ....[0]....
.L_21:
        /*006c*/ 	.word	.L_x_54@srel
        /*0070*/ 	.short	0x0
        /*0072*/ 	.short	0x0
        /*0074*/ 	.word	0x3
        /*0078*/ 	.word	.L_x_55@srel
        /*007c*/ 	.word	.L_x_56@srel
        /*0080*/ 	.word	.L_x_57@srel


	//   ....[1]....
        /*0084*/ 	.word	.L_x_58@srel
        /*0088*/ 	.short	0x0
        /*008a*/ 	.short	0x0
        /*008c*/ 	.word	0x3
        /*0090*/ 	.word	.L_x_59@srel
        /*0094*/ 	.word	.L_x_60@srel
        /*0098*/ 	.word	.L_x_61@srel


	//   ....[2]....
        /*009c*/ 	.word	.L_x_62@srel
        /*00a0*/ 	.short	0x0
        /*00a2*/ 	.short	0x0
        /*00a4*/ 	.word	0x3
        /*00a8*/ 	.word	.L_x_63@srel
        /*00ac*/ 	.word	.L_x_64@srel
        /*00b0*/ 	.word	.L_x_65@srel


	//----- nvinfo : EIATTR_CRS_STACK_SIZE
	.align		4
.L_22:
        /*00b4*/ 	.byte	0x04, 0x1e
        /*00b6*/ 	.short	(.L_24 - .L_23)
.L_23:
        /*00b8*/ 	.word	0x00000000


	//----- nvinfo : EIATTR_CBANK_PARAM_SIZE
	.align		4
.L_24:
        /*00bc*/ 	.byte	0x03, 0x19
        /*00be*/ 	.short	0x0030


	//----- nvinfo : EIATTR_PARAM_CBANK
	.align		4
        /*00c0*/ 	.byte	0x04, 0x0a
        /*00c2*/ 	.short	(.L_26 - .L_25)
	.align		4
.L_25:
        /*00c4*/ 	.word	index@(.nv.constant0._Z9md5Kernel7MD5Task)
        /*00c8*/ 	.short	0x0380
        /*00ca*/ 	.short	0x0030


	//----- nvinfo : EIATTR_SW_WAR
	.align		4
.L_26:
        /*00cc*/ 	.byte	0x04, 0x36
        /*00ce*/ 	.short	(.L_28 - .L_27)
.L_27:
        /*00d0*/ 	.word	0x00000008
.L_28:


//--------------------- .nv.callgraph             --------------------------
	.section	.nv.callgraph,"",@"SHT_CUDA_CALLGRAPH"
	.align	4
	.sectionentsize	8
	.align		4
        /*0000*/ 	.word	0x00000000
	.align		4
        /*0004*/ 	.word	0xffffffff
	.align		4
        /*0008*/ 	.word	index@(_Z9md5Kernel7MD5Task)
	.align		4
        /*000c*/ 	.word	index@(vprintf)
	.align		4
        /*0010*/ 	.word	0x00000000
	.align		4
        /*0014*/ 	.word	0xfffffffe
	.align		4
        /*0018*/ 	.word	0x00000000
	.align		4
        /*001c*/ 	.word	0xfffffffd
	.align		4
        /*0020*/ 	.word	0x00000000
	.align		4
        /*0024*/ 	.word	0xfffffffc


//--------------------- .nv.constant4             --------------------------
	.section	.nv.constant4,"a",@progbits
	.align	8
	.align		8
.nv.constant4:
        /*0000*/ 	.dword	vprintf
	.align		8
        /*0008*/ 	.dword	$str


//--------------------- .nv.constant2._Z9md5Kernel7MD5Task --------------------------
	.section	.nv.constant2._Z9md5Kernel7MD5Task,"a",@progbits
	.sectionflags	@""
	.align	4
.nv.constant2._Z9md5Kernel7MD5Task:
        /*0000*/ 	.byte	0x00, 0x11, 0x00, 0x00, 0x60, 0x11, 0x00, 0x00, 0x80, 0x10, 0x00, 0x00, 0xc0, 0x1a, 0x00, 0x00
        /*0010*/ 	.byte	0x20, 0x1b, 0x00, 0x00, 0x40, 0x1a, 0x00, 0x00, 0xe0, 0x26, 0x00, 0x00, 0x40, 0x27, 0x00, 0x00
        /*0020*/ 	.byte	0x60, 0x26, 0x00, 0x00


//--------------------- .text._Z9md5Kernel7MD5Task --------------------------
	.section	.text._Z9md5Kernel7MD5Task,"ax",@progbits
	.align	128
        .global         _Z9md5Kernel7MD5Task
        .type           _Z9md5Kernel7MD5Task,@function
        .size           _Z9md5Kernel7MD5Task,(.L_x_66 - _Z9md5Kernel7MD5Task)
        .other          _Z9md5Kernel7MD5Task,@"STO_CUDA_ENTRY STV_DEFAULT"
_Z9md5Kernel7MD5Task:
.text._Z9md5Kernel7MD5Task:
[----:B------:R-:W0:Y:S01]  /*0000*/  LDC R1, c[0x0][0x37c] ;  /* 0x0000df00ff017b82 */ /* 0x000e220000000800 */
[----:B------:R-:W1:Y:S01]  /*0010*/  S2R R0, SR_TID.X ;  /* 0x0000000000007919 */ /* 0x000e620000002100 */
[----:B------:R-:W2:Y:S01]  /*0020*/  LDCU UR39, c[0x0][0x2fc] ;  /* 0x00005f80ff2777ac */ /* 0x000ea20008000800 */
[----:B0-----:R-:W-:Y:S01]  /*0030*/  VIADD R1, R1, 0xfffffff8 ;  /* 0xfffffff801017836 */ /* 0x001fe20000000000 */
[----:B------:R-:W-:Y:S01]  /*0040*/  BSSY.RECONVERGENT B0, `(.L_x_0) ;  /* 0x000007b000007945 */ /* 0x000fe20003800200 */
[----:B------:R-:W0:Y:S01]  /*0050*/  S2R R3, SR_CTAID.X ;  /* 0x0000000000037919 */ /* 0x000e220000002500 */
[----:B------:R-:W0:Y:S02]  /*0060*/  LDCU UR40, c[0x0][0x360] ;  /* 0x00006c00ff2877ac */ /* 0x000e240008000800 */
[----:B------:R-:W-:Y:S01]  /*0070*/  BSSY.RELIABLE B7, `(.L_x_1) ;  /* 0x0000067000077945 */ /* 0x000fe20003800100 */
[----:B------:R-:W-:Y:S01]  /*0080*/  R2UR UR10, R1 ;  /* 0x00000000010a72ca */ /* 0x000fe200000e0000 */
[----:B------:R-:W3:Y:S01]  /*0090*/  LDCU UR38, c[0x0][0x2f8] ;  /* 0x00005f00ff2677ac */ /* 0x000ee20008000800 */
[----:B------:R-:W4:Y:S01]  /*00a0*/  LDCU UR4, c[0x0][0x370] ;  /* 0x00006e00ff0477ac */ /* 0x000f220008000800 */
[----:B------:R-:W5:Y:S01]  /*00b0*/  LDCU.64 UR6, c[0x0][0x3a0] ;  /* 0x00007400ff0677ac */ /* 0x000f620008000a00 */
[----:B------:R-:W0:Y:S09]  /*00c0*/  LDCU.64 UR36, c[0x0][0x358] ;  /* 0x00006b00ff2477ac */ /* 0x000e320008000a00 */
[----:B---3--:R-:W-:-:S04]  /*00d0*/  UIADD3 UR38, UP0, UPT, UR10, UR38, URZ ;  /* 0x000000260a267290 */ /* 0x008fc8000ff1e0ff */
[----:B--2---:R-:W-:Y:S01]  /*00e0*/  UIADD3.X UR39, UPT, UPT, URZ, UR39, URZ, UP0, !UPT ;  /* 0x00000027ff277290 */ /* 0x004fe200087fe4ff */
[----:B-1----:R-:W-:Y:S01]  /*00f0*/  ISETP.NE.AND P0, PT, R0, RZ, PT ;  /* 0x000000ff0000720c */ /* 0x002fe20003f05270 */
[----:B-----5:R-:W-:Y:S02]  /*0100*/  IMAD.U32 R29, RZ, RZ, UR7 ;  /* 0x00000007ff1d7e24 */ /* 0x020fe4000f8e00ff */
[----:B0-----:R-:W-:Y:S01]  /*0110*/  IMAD R2, R3, UR40, R0 ;  /* 0x0000002803027c24 */ /* 0x001fe2000f8e0200 */
[----:B----4-:R-:W-:-:S03]  /*0120*/  UIMAD UR40, UR40, UR4, URZ ;  /* 0x00000004282872a4 */ /* 0x010fc6000f8e02ff */
[----:B------:R-:W-:-:S04]  /*0130*/  VIADD R2, R2, UR6 ;  /* 0x0000000602027c36 */ /* 0x000fc80008000000 */
[----:B------:R-:W-:Y:S02]  /*0140*/  IMAD R29, R29, UR40, R2 ;  /* 0x000000281d1d7c24 */ /* 0x000fe4000f8e0202 */
[----:B------:R-:W-:Y:S05]  /*0150*/  @P0 BRA `(.L_x_2) ;  /* 0x0000000400540947 */ /* 0x000fea0003800000 */
[----:B------:R-:W0:Y:S01]  /*0160*/  LDC.64 R4, c[0x0][0x3a8] ;  /* 0x0000ea00ff047b82 */ /* 0x000e220000000a00 */
[----:B------:R-:W1:Y:S01]  /*0170*/  S2R R9, SR_CgaCtaId ;  /* 0x0000000000097919 */ /* 0x000e620000008800 */
[----:B------:R-:W-:Y:S01]  /*0180*/  MOV R8, 0x400 ;  /* 0x0000040000087802 */ /* 0x000fe20000000f00 */
[----:B------:R-:W2:Y:S01]  /*0190*/  LDCU UR7, c[0x0][0x398] ;  /* 0x00007300ff0777ac */ /* 0x000ea20008000800 */
[----:B0-----:R-:W3:Y:S01]  /*01a0*/  LDG.E R4, desc[UR36][R4.64] ;  /* 0x0000002404047981 */ /* 0x001ee2000c1e1900 */
[----:B--2---:R-:W-:Y:S01]  /*01b0*/  UISETP.NE.AND UP0, UPT, UR7, URZ, UPT ;  /* 0x000000ff0700728c */ /* 0x004fe2000bf05270 */
[----:B-1----:R-:W-:-:S05]  /*01c0*/  LEA R3, R9, R8, 0x18 ;  /* 0x0000000809037211 */ /* 0x002fca00078ec0ff */
[----:B---3--:R0:W-:Y:S03]  /*01d0*/  STS [R3], R4 ;  /* 0x0000000403007388 */ /* 0x0081e60000000800 */
[----:B------:R-:W-:Y:S05]  /*01e0*/  BRA.U !UP0, `(.L_x_3) ;  /* 0x00000005083c7547 */ /* 0x000fea000b800000 */
[----:B------:R-:W-:Y:S02]  /*01f0*/  USHF.R.S32.HI UR4, URZ, 0x1f, UR7 ;  /* 0x0000001fff047899 */ /* 0x000fe40008011407 */
[----:B------:R-:W-:Y:S01]  /*0200*/  ISETP.LT.U32.AND P0, PT, RZ, UR7, PT ;  /* 0x00000007ff007c0c */ /* 0x000fe2000bf01070 */
[----:B0-----:R-:W-:-:S03]  /*0210*/  IMAD.MOV.U32 R4, RZ, RZ, RZ ;  /* 0x000000ffff047224 */ /* 0x001fc600078e00ff */
[----:B------:R-:W-:-:S05]  /*0220*/  IMAD.U32 R3, RZ, RZ, UR4 ;  /* 0x00000004ff037e24 */ /* 0x000fca000f8e00ff */
[----:B------:R-:W-:Y:S01]  /*0230*/  ISETP.GT.U32.AND.EX P0, PT, R3, RZ, PT, P0 ;  /* 0x000000ff0300720c */ /* 0x000fe20003f04100 */
[----:B------:R-:W-:-:S12]  /*0240*/  IMAD.MOV.U32 R3, RZ, RZ, RZ ;  /* 0x000000ffff037224 */ /* 0x000fd800078e00ff */
[----:B------:R-:W0:Y:S02]  /*0250*/  @!P0 LDC.64 R6, c[0x0][0x390] ;  /* 0x0000e400ff068b82 */ /* 0x000e240000000a00 */
[----:B0-----:R-:W-:-:S05]  /*0260*/  @!P0 IADD3 R6, P1, PT, R3, R6, RZ ;  /* 0x0000000603068210 */ /* 0x001fca0007f3e0ff */
[----:B------:R-:W-:-:S05]  /*0270*/  @!P0 IMAD.X R7, R4, 0x1, R7, P1 ;  /* 0x0000000104078824 */ /* 0x000fca00008e0607 */
[----:B------:R0:W2:Y:S01]  /*0280*/  @!P0 LDG.E.U8 R6, desc[UR36][R6.64] ;  /* 0x0000002406068981 */ /* 0x0000a2000c1e1100 */
[----:B------:R-:W-:Y:S02]  /*0290*/  VIADD R8, R8, 0x4 ;  /* 0x0000000408087836 */ /* 0x000fe40000000000 */
[----:B------:R-:W-:Y:S02]  /*02a0*/  IMAD.U32 R11, RZ, RZ, UR4 ;  /* 0x00000004ff0b7e24 */ /* 0x000fe4000f8e00ff */
[----:B------:R-:W-:Y:S01]  /*02b0*/  @!P0 IMAD.MOV.U32 R4, RZ, RZ, RZ ;  /* 0x000000ffff048224 */ /* 0x000fe200078e00ff */
[----:B------:R-:W-:Y:S01]  /*02c0*/  LEA R8, R9, R8, 0x18 ;  /* 0x0000000809087211 */ /* 0x000fe200078ec0ff */
[----:B------:R-:W-:-:S04]  /*02d0*/  IMAD.U32 R15, RZ, RZ, UR4 ;  /* 0x00000004ff0f7e24 */ /* 0x000fc8000f8e00ff */
[----:B------:R-:W-:Y:S02]  /*02e0*/  @!P0 IMAD.IADD R5, R8, 0x1, R3 ;  /* 0x0000000108058824 */ /* 0x000fe400078e0203 */
[----:B------:R-:W-:-:S05]  /*02f0*/  @!P0 IMAD.MOV.U32 R3, RZ, RZ, 0x1 ;  /* 0x00000001ff038424 */ /* 0x000fca00078e00ff */
[C---:B------:R-:W-:Y:S02]  /*0300*/  ISETP.LT.U32.AND P1, PT, R3.reuse, UR7, PT ;  /* 0x0000000703007c0c */ /* 0x040fe4000bf21070 */
[----:B------:R-:W-:Y:S02]  /*0310*/  IADD3 R9, P2, PT, -R3, UR7, RZ ;  /* 0x0000000703097c10 */ /* 0x000fe4000ff5e1ff */
[----:B------:R-:W-:Y:S02]  /*0320*/  ISETP.GT.U32.AND.EX P1, PT, R11, R4, PT, P1 ;  /* 0x000000040b00720c */ /* 0x000fe40003f24110 */
[----:B------:R-:W-:Y:S02]  /*0330*/  ISETP.LE.U32.AND P3, PT, R9, 0x3, PT ;  /* 0x000000030900780c */ /* 0x000fe40003f63070 */
[----:B0-----:R-:W-:-:S04]  /*0340*/  IADD3.X R7, PT, PT, ~R4, UR4, RZ, P2, !PT ;  /* 0x0000000404077c10 */ /* 0x001fc800097fe5ff */
[----:B------:R-:W-:Y:S01]  /*0350*/  ISETP.LE.U32.OR.EX P1, PT, R7, RZ, !P1, P3 ;  /* 0x000000ff0700720c */ /* 0x000fe20004f23530 */
[----:B--2---:R0:W-:-:S12]  /*0360*/  @!P0 STS.U8 [R5], R6 ;  /* 0x0000000605008388 */ /* 0x0041d80000000000 */
[----:B------:R-:W-:Y:S05]  /*0370*/  @P1 BRA `(.L_x_4) ;  /* 0x00000000005c1947 */ /* 0x000fea0003800000 */
[----:B------:R-:W-:Y:S01]  /*0380*/  UIADD3 UR5, UP0, UPT, UR7, -0x3, URZ ;  /* 0xfffffffd07057890 */ /* 0x000fe2000ff1e0ff */
[----:B------:R-:W-:Y:S01]  /*0390*/  PLOP3.LUT P0, PT, PT, PT, PT, 0x8, 0x80 ;  /* 0x000000000080781c */ /* 0x000fe20003f0e170 */
[----:B------:R-:W1:Y:S02]  /*03a0*/  LDCU.64 UR8, c[0x0][0x390] ;  /* 0x00007200ff0877ac */ /* 0x000e640008000a00 */
[----:B------:R-:W-:-:S12]  /*03b0*/  UIADD3.X UR6, UPT, UPT, UR4, -0x1, URZ, UP0, !UPT ;  /* 0xffffffff04067890 */ /* 0x000fd800087fe4ff */
.L_x_5:
[----:B01----:R-:W-:-:S04]  /*03c0*/  IADD3 R6, P1, PT, R3, UR8, RZ ;  /* 0x0000000803067c10 */ /* 0x003fc8000ff3e0ff */
[----:B------:R-:W-:-:S05]  /*03d0*/  IADD3.X R7, PT, PT, R4, UR9, RZ, P1, !PT ;  /* 0x0000000904077c10 */ /* 0x000fca0008ffe4ff */
[----:B--2---:R-:W2:Y:S04]  /*03e0*/  LDG.E.U8 R5, desc[UR36][R6.64] ;  /* 0x0000002406057981 */ /* 0x004ea8000c1e1100 */
[----:B------:R-:W3:Y:S04]  /*03f0*/  LDG.E.U8 R9, desc[UR36][R6.64+0x1] ;  /* 0x0000012406097981 */ /* 0x000ee8000c1e1100 */
[----:B------:R-:W4:Y:S04]  /*0400*/  LDG.E.U8 R11, desc[UR36][R6.64+0x2] ;  /* 0x00000224060b7981 */ /* 0x000f28000c1e1100 */
[----:B------:R-:W5:Y:S01]  /*0410*/  LDG.E.U8 R13, desc[UR36][R6.64+0x3] ;  /* 0x00000324060d7981 */ /* 0x000f62000c1e1100 */
[C-C-:B------:R-:W-:Y:S01]  /*0420*/  IMAD.IADD R10, R8.reuse, 0x1, R3.reuse ;  /* 0x00000001080a7824 */ /* 0x140fe200078e0203 */
[----:B------:R-:W-:-:S02]  /*0430*/  IADD3 R12, PT, PT, R8, 0x1, R3 ;  /* 0x00000001080c7810 */ /* 0x000fc40007ffe003 */
[C-C-:B------:R-:W-:Y:S02]  /*0440*/  IADD3 R14, PT, PT, R8.reuse, 0x2, R3.reuse ;  /* 0x00000002080e7810 */ /* 0x140fe40007ffe003 */
[----:B------:R-:W-:Y:S02]  /*0450*/  IADD3 R16, PT, PT, R8, 0x3, R3 ;  /* 0x0000000308107810 */ /* 0x000fe40007ffe003 */
[----:B------:R-:W-:-:S05]  /*0460*/  IADD3 R3, P1, PT, R3, 0x4, RZ ;  /* 0x0000000403037810 */ /* 0x000fca0007f3e0ff */
[----:B------:R-:W-:Y:S01]  /*0470*/  IMAD.X R4, RZ, RZ, R4, P1 ;  /* 0x000000ffff047224 */ /* 0x000fe200008e0604 */
[----:B------:R-:W-:-:S04]  /*0480*/  ISETP.GE.U32.AND P1, PT, R3, UR5, PT ;  /* 0x0000000503007c0c */ /* 0x000fc8000bf26070 */
[----:B------:R-:W-:Y:S01]  /*0490*/  ISETP.GE.U32.AND.EX P1, PT, R4, UR6, PT, P1 ;  /* 0x0000000604007c0c */ /* 0x000fe2000bf26110 */
[----:B--2---:R2:W-:Y:S04]  /*04a0*/  STS.U8 [R10], R5 ;  /* 0x000000050a007388 */ /* 0x0045e80000000000 */
[----:B---3--:R2:W-:Y:S04]  /*04b0*/  STS.U8 [R12], R9 ;  /* 0x000000090c007388 */ /* 0x0085e80000000000 */
[----:B----4-:R2:W-:Y:S04]  /*04c0*/  STS.U8 [R14], R11 ;  /* 0x0000000b0e007388 */ /* 0x0105e80000000000 */
[----:B-----5:R2:W-:Y:S01]  /*04d0*/  STS.U8 [R16], R13 ;  /* 0x0000000d10007388 */ /* 0x0205e20000000000 */
[----:B------:R-:W-:Y:S05]  /*04e0*/  @!P1 BRA `(.L_x_5) ;  /* 0xfffffffc00b49947 */ /* 0x000fea000383ffff */
.L_x_4:
[C---:B------:R-:W-:Y:S02]  /*04f0*/  ISETP.LT.U32.AND P1, PT, R3.reuse, UR7, PT ;  /* 0x0000000703007c0c */ /* 0x040fe4000bf21070 */
[----:B0-2---:R-:W-:Y:S02]  /*0500*/  IADD3 R5, P2, PT, -R3, UR7, RZ ;  /* 0x0000000703057c10 */ /* 0x005fe4000ff5e1ff */
[----:B------:R-:W-:Y:S02]  /*0510*/  ISETP.GT.U32.AND.EX P3, PT, R15, R4, PT, P1 ;  /* 0x000000040f00720c */ /* 0x000fe40003f64110 */
[----:B------:R-:W-:Y:S02]  /*0520*/  ISETP.LE.U32.AND P1, PT, R5, 0x1, PT ;  /* 0x000000010500780c */ /* 0x000fe40003f23070 */
[----:B------:R-:W-:-:S04]  /*0530*/  IADD3.X R5, PT, PT, ~R4, UR4, RZ, P2, !PT ;  /* 0x0000000404057c10 */ /* 0x000fc800097fe5ff */
[----:B------:R-:W-:-:S13]  /*0540*/  ISETP.LE.U32.OR.EX P1, PT, R5, RZ, !P3, P1 ;  /* 0x000000ff0500720c */ /* 0x000fda0005f23510 */
[----:B------:R-:W0:Y:S02]  /*0550*/  @!P1 LDC.64 R6, c[0x0][0x390] ;  /* 0x0000e400ff069b82 */ /* 0x000e240000000a00 */
[----:B0-----:R-:W-:-:S05]  /*0560*/  @!P1 IADD3 R6, P2, PT, R3, R6, RZ ;  /* 0x0000000603069210 */ /* 0x001fca0007f5e0ff */
[----:B------:R-:W-:-:S05]  /*0570*/  @!P1 IMAD.X R7, R4, 0x1, R7, P2 ;  /* 0x0000000104079824 */ /* 0x000fca00010e0607 */
[----:B------:R-:W2:Y:S04]  /*0580*/  @!P1 LDG.E.U8 R5, desc[UR36][R6.64] ;  /* 0x0000002406059981 */ /* 0x000ea8000c1e1100 */
[----:B------:R-:W3:Y:S01]  /*0590*/  @!P1 LDG.E.U8 R9, desc[UR36][R6.64+0x1] ;  /* 0x0000012406099981 */ /* 0x000ee2000c1e1100 */
[C-C-:B------:R-:W-:Y:S01]  /*05a0*/  @!P1 IMAD.IADD R12, R8.reuse, 0x1, R3.reuse ;  /* 0x00000001080c9824 */ /* 0x140fe200078e0203 */
[----:B------:R-:W-:Y:S02]  /*05b0*/  @!P1 IADD3 R10, PT, PT, R8, 0x1, R3 ;  /* 0x00000001080a9810 */ /* 0x000fe40007ffe003 */
[----:B------:R-:W-:Y:S02]  /*05c0*/  @!P1 IADD3 R3, P2, PT, R3, 0x2, RZ ;  /* 0x0000000203039810 */ /* 0x000fe40007f5e0ff */
[----:B------:R-:W-:-:S03]  /*05d0*/  @!P1 PLOP3.LUT P0, PT, PT, PT, PT, 0x8, 0x80 ;  /* 0x000000000080981c */ /* 0x000fc60003f0e170 */
[----:B------:R-:W-:Y:S01]  /*05e0*/  @!P1 IMAD.X R4, RZ, RZ, R4, P2 ;  /* 0x000000ffff049224 */ /* 0x000fe200010e0604 */
[----:B--2---:R1:W-:Y:S04]  /*05f0*/  @!P1 STS.U8 [R12], R5 ;  /* 0x000000050c009388 */ /* 0x0043e80000000000 */
[----:B---3--:R1:W-:Y:S01]  /*0600*/  @!P1 STS.U8 [R10], R9 ;  /* 0x000000090a009388 */ /* 0x0083e20000000000 */
[----:B------:R-:W-:-:S04]  /*0610*/  ISETP.LT.U32.AND P1, PT, R3, UR7, PT ;  /* 0x0000000703007c0c */ /* 0x000fc8000bf21070 */
[----:B------:R-:W-:-:S13]  /*0620*/  ISETP.LT.U32.OR.EX P0, PT, R4, UR4, P0, P1 ;  /* 0x0000000404007c0c */ /* 0x000fda0008701510 */
[----:B-1----:R-:W-:Y:S05]  /*0630*/  @!P0 BRA `(.L_x_3) ;  /* 0x0000000000288947 */ /* 0x002fea0003800000 */
[----:B------:R-:W0:Y:S02]  /*0640*/  LDCU.64 UR4, c[0x0][0x390] ;  /* 0x00007200ff0477ac */ /* 0x000e240008000a00 */
[----:B0-----:R-:W-:-:S04]  /*0650*/  IADD3 R6, P0, PT, R3, UR4, RZ ;  /* 0x0000000403067c10 */ /* 0x001fc8000ff1e0ff */
[----:B------:R-:W-:-:S05]  /*0660*/  IADD3.X R7, PT, PT, R4, UR5, RZ, P0, !PT ;  /* 0x0000000504077c10 */ /* 0x000fca00087fe4ff */
[----:B------:R-:W2:Y:S01]  /*0670*/  LDG.E.U8 R6, desc[UR36][R6.64] ;  /* 0x0000002406067981 */ /* 0x000ea2000c1e1100 */
[----:B------:R-:W-:-:S05]  /*0680*/  IMAD.IADD R3, R8, 0x1, R3 ;  /* 0x0000000108037824 */ /* 0x000fca00078e0203 */
[----:B--2---:R1:W-:Y:S01]  /*0690*/  STS.U8 [R3], R6 ;  /* 0x0000000603007388 */ /* 0x0043e20000000000 */
[----:B------:R-:W-:Y:S05]  /*06a0*/  BRA `(.L_x_3) ;  /* 0x00000000000c7947 */ /* 0x000fea0003800000 */
.L_x_2:
[----:B------:R-:W-:-:S13]  /*06b0*/  ISETP.GT.U32.AND P0, PT, R0, 0x3f, PT ;  /* 0x0000003f0000780c */ /* 0x000fda0003f04070 */
[----:B------:R-:W-:Y:S05]  /*06c0*/  @P0 BREAK.RELIABLE B7 ;  /* 0x0000000000070942 */ /* 0x000fea0003800100 */
[----:B------:R-:W-:Y:S05]  /*06d0*/  @P0 BRA `(.L_x_6) ;  /* 0x0000000000440947 */ /* 0x000fea0003800000 */
.L_x_3:
[----:B------:R-:W-:Y:S05]  /*06e0*/  BSYNC.RELIABLE B7 ;  /* 0x0000000000077941 */ /* 0x000fea0003800100 */
.L_x_1:
[----:B0-----:R-:W0:Y:S08]  /*06f0*/  LDC.64 R4, c[0x0][0x380] ;  /* 0x0000e000ff047b82 */ /* 0x001e300000000a00 */
[----:B-1----:R-:W1:Y:S01]  /*0700*/  LDC.64 R6, c[0x0][0x388] ;  /* 0x0000e200ff067b82 */ /* 0x002e620000000a00 */
[----:B0-----:R-:W-:-:S06]  /*0710*/  IMAD.WIDE.U32 R4, R0, 0x4, R4 ;  /* 0x0000000400047825 */ /* 0x001fcc00078e0004 */
[----:B------:R-:W2:Y:S01]  /*0720*/  LDG.E R4, desc[UR36][R4.64] ;  /* 0x0000002404047981 */ /* 0x000ea2000c1e1900 */
[----:B-1----:R-:W-:-:S06]  /*0730*/  IMAD.WIDE.U32 R6, R0, 0x4, R6 ;  /* 0x0000000400067825 */ /* 0x002fcc00078e0006 */
[----:B------:R-:W3:Y:S01]  /*0740*/  LDG.E R6, desc[UR36][R6.64] ;  /* 0x0000002406067981 */ /* 0x000ee2000c1e1900 */
[----:B------:R-:W0:Y:S01]  /*0750*/  S2UR UR6, SR_CgaCtaId ;  /* 0x00000000000679c3 */ /* 0x000e220000008800 */
[----:B------:R-:W-:Y:S02]  /*0760*/  UMOV UR5, 0x400 ;  /* 0x0000040000057882 */ /* 0x000fe40000000000 */
[----:B------:R-:W-:Y:S02]  /*0770*/  UIADD3 UR4, UPT, UPT, UR5, 0x14, URZ ;  /* 0x0000001405047890 */ /* 0x000fe4000fffe0ff */
[----:B------:R-:W-:Y:S02]  /*0780*/  UIADD3 UR5, UPT, UPT, UR5, 0x114, URZ ;  /* 0x0000011405057890 */ /* 0x000fe4000fffe0ff */
[----:B0-----:R-:W-:Y:S02]  /*0790*/  ULEA UR4, UR6, UR4, 0x18 ;  /* 0x0000000406047291 */ /* 0x001fe4000f8ec0ff */
[----:B------:R-:W-:-:S04]  /*07a0*/  ULEA UR5, UR6, UR5, 0x18 ;  /* 0x0000000506057291 */ /* 0x000fc8000f8ec0ff */
[C---:B------:R-:W-:Y:S02]  /*07b0*/  LEA R3, R0.reuse, UR4, 0x2 ;  /* 0x0000000400037c11 */ /* 0x040fe4000f8e10ff */
[----:B------:R-:W-:-:S03]  /*07c0*/  LEA R9, R0, UR5, 0x2 ;  /* 0x0000000500097c11 */ /* 0x000fc6000f8e10ff */
[----:B--2---:R0:W-:Y:S04]  /*07d0*/  STS [R3], R4 ;  /* 0x0000000403007388 */ /* 0x0041e80000000800 */
[----:B---3--:R0:W-:Y:S02]  /*07e0*/  STS [R9], R6 ;  /* 0x0000000609007388 */ /* 0x0081e40000000800 */
.L_x_6:
[----:B------:R-:W-:Y:S05]  /*07f0*/  BSYNC.RECONVERGENT B0 ;  /* 0x0000000000007941 */ /* 0x000fea0003800200 */
.L_x_0:
[----:B------:R-:W-:Y:S05]  /*0800*/  WARPSYNC.ALL ;  /* 0x0000000000007948 */ /* 0x000fea0003800000 */
[----:B------:R-:W1:Y:S08]  /*0810*/  S2UR UR5, SR_CgaCtaId ;  /* 0x00000000000579c3 */ /* 0x000e700000008800 */
[----:B------:R-:W-:Y:S06]  /*0820*/  BAR.SYNC.DEFER_BLOCKING 0x0 ;  /* 0x0000000000007b1d */ /* 0x000fec0000010000 */
[----:B------:R-:W-:-:S02]  /*0830*/  UMOV UR4, 0x400 ;  /* 0x0000040000047882 */ /* 0x000fc40000000000 */
[----:B-1----:R-:W-:-:S09]  /*0840*/  ULEA UR4, UR5, UR4, 0x18 ;  /* 0x0000000405047291 */ /* 0x002fd2000f8ec0ff */
[----:B------:R-:W1:Y:S02]  /*0850*/  LDS R31, [UR4] ;  /* 0x00000004ff1f7984 */ /* 0x000e640008000800 */
[----:B-1----:R-:W-:-:S04]  /*0860*/  ISETP.GE.AND P0, PT, R2, R31, PT ;  /* 0x0000001f0200720c */ /* 0x002fc80003f06270 */
[----:B------:R-:W-:-:S13]  /*0870*/  ISETP.GE.U32.OR P0, PT, R2, R29, P0 ;  /* 0x0000001d0200720c */ /* 0x000fda0000706470 */
[----:B------:R-:W-:Y:S05]  /*0880*/  @P0 EXIT ;  /* 0x000000000000094d */ /* 0x000fea0003800000 */
[----:B------:R-:W1:Y:S02]  /*0890*/  LDCU UR41, c[0x0][0x398] ;  /* 0x00007300ff2977ac */ /* 0x000e640008000800 */
[----:B-1----:R-:W-:Y:S02]  /*08a0*/  UIADD3 UR42, UPT, UPT, UR41, -0x8, URZ ;  /* 0xfffffff8292a7890 */ /* 0x002fe4000fffe0ff */
[----:B------:R-:W-:Y:S02]  /*08b0*/  UIADD3 UR43, UPT, UPT, UR41, -0x4, URZ ;  /* 0xfffffffc292b7890 */ /* 0x000fe4000fffe0ff */
[----:B------:R-:W-:Y:S02]  /*08c0*/  UIADD3 UR44, UPT, UPT, UR41, -0x9, URZ ;  /* 0xfffffff7292c7890 */ /* 0x000fe4000fffe0ff */
[----:B------:R-:W-:Y:S02]  /*08d0*/  UIADD3 UR45, UPT, UPT, UR41, -0x5, URZ ;  /* 0xfffffffb292d7890 */ /* 0x000fe4000fffe0ff */
[----:B------:R-:W-:-:S12]  /*08e0*/  ULOP3.LUT UR41, UR41, 0x3, URZ, 0xc0, !UPT ;  /* 0x0000000329297892 */ /* 0x000fd8000f8ec0ff */
.L_x_52:
[----:B0-----:R-:W0:Y:S01]  /*08f0*/  LDC R6, c[0x0][0x398] ;  /* 0x0000e600ff067b82 */ /* 0x001e220000000800 */
[----:B------:R-:W-:Y:S05]  /*0900*/  YIELD ;  /* 0x0000000000007946 */ /* 0x000fea0003800000 */
[----:B0-----:R-:W-:-:S13]  /*0910*/  ISETP.GT.AND P0, PT, R6, 0x3, PT ;  /* 0x000000030600780c */ /* 0x001fda0003f04270 */
[----:B------:R-:W-:Y:S05]  /*0920*/  @P0 BRA `(.L_x_7) ;  /* 0x00000008002c0947 */ /* 0x000fea0003800000 */
[----:B------:R-:W-:Y:S01]  /*0930*/  BSSY.RECONVERGENT B0, `(.L_x_8) ;  /* 0x000001a000007945 */ /* 0x000fe20003800200 */
[----:B------:R-:W-:Y:S01]  /*0940*/  IMAD.MOV.U32 R3, RZ, RZ, RZ ;  /* 0x000000ffff037224 */ /* 0x000fe200078e00ff */
[----:B------:R-:W-:Y:S01]  /*0950*/  CS2R R4, SRZ ;  /* 0x0000000000047805 */ /* 0x000fe2000001ff00 */
[----:B------:R-:W-:Y:S02]  /*0960*/  IMAD.MOV.U32 R32, RZ, RZ, 0x80 ;  /* 0x00000080ff207424 */ /* 0x000fe400078e00ff */
[----:B------:R-:W-:Y:S02]  /*0970*/  IMAD.MOV.U32 R0, RZ, RZ, RZ ;  /* 0x000000ffff007224 */ /* 0x000fe400078e00ff */
[----:B------:R-:W-:Y:S02]  /*0980*/  IMAD.MOV.U32 R8, RZ, RZ, R2 ;  /* 0x000000ffff087224 */ /* 0x000fe400078e0002 */
[----:B------:R-:W-:-:S07]  /*0990*/  IMAD.MOV.U32 R7, RZ, RZ, RZ ;  /* 0x000000ffff077224 */ /* 0x000fce00078e00ff */
.L_x_9:
[C---:B------:R-:W-:Y:S01]  /*09a0*/  IMAD.HI R9, R8.reuse, 0x66666667, RZ ;  /* 0x6666666708097827 */ /* 0x040fe200078e02ff */
[----:B------:R-:W-:Y:S02]  /*09b0*/  ISETP.GT.AND P0, PT, R8, 0x9, PT ;  /* 0x000000090800780c */ /* 0x000fe40003f04270 */
[C---:B------:R-:W-:Y:S01]  /*09c0*/  SHF.L.W.U32.HI R33, R32.reuse, 0x8, R3 ;  /* 0x0000000820217819 */ /* 0x040fe20000010e03 */
[----:B------:R-:W-:Y:S01]  /*09d0*/  IMAD.SHL.U32 R32, R32, 0x100, RZ ;  /* 0x0000010020207824 */ /* 0x000fe200078e00ff */
[----:B------:R-:W-:Y:S01]  /*09e0*/  SHF.R.U32.HI R10, RZ, 0x1f, R9 ;  /* 0x0000001fff0a7819 */ /* 0x000fe20000011609 */
[----:B------:R-:W-:Y:S01]  /*09f0*/  VIADD R7, R7, 0x1 ;  /* 0x0000000107077836 */ /* 0x000fe20000000000 */
[----:B------:R-:W-:Y:S02]  /*0a00*/  SHF.L.W.U32.HI R30, R3, 0x8, R4 ;  /* 0x00000008031e7819 */ /* 0x000fe40000010e04 */
[----:B------:R-:W-:Y:S02]  /*0a10*/  LEA.HI.SX32 R9, R9, R10, 0x1e ;  /* 0x0000000a09097211 */ /* 0x000fe400078ff2ff */
[----:B------:R-:W-:-:S03]  /*0a20*/  SHF.L.W.U32.HI R0, R5, 0x8, R0 ;  /* 0x0000000805007819 */ /* 0x000fc60000010e00 */
[----:B------:R-:W-:Y:S01]  /*0a30*/  IMAD R10, R9, -0xa, R8 ;  /* 0xfffffff6090a7824 */ /* 0x000fe200078e0208 */
[----:B------:R-:W-:Y:S01]  /*0a40*/  SHF.L.W.U32.HI R9, R4, 0x8, R5 ;  /* 0x0000000804097819 */ /* 0x000fe20000010e05 */
[----:B------:R-:W-:-:S04]  /*0a50*/  IMAD.HI.U32 R4, R8, -0x33333333, RZ ;  /* 0xcccccccd08047827 */ /* 0x000fc800078e00ff */
[----:B------:R-:W-:Y:S01]  /*0a60*/  VIADD R3, R10, 0x30 ;  /* 0x000000300a037836 */ /* 0x000fe20000000000 */
[----:B------:R-:W-:Y:S01]  /*0a70*/  SHF.R.U32.HI R8, RZ, 0x3, R4 ;  /* 0x00000003ff087819 */ /* 0x000fe20000011604 */
[----:B------:R-:W-:Y:S02]  /*0a80*/  IMAD.MOV.U32 R4, RZ, RZ, R30 ;  /* 0x000000ffff047224 */ /* 0x000fe400078e001e */
[----:B------:R-:W-:Y:S01]  /*0a90*/  IMAD.MOV.U32 R5, RZ, RZ, R9 ;  /* 0x000000ffff057224 */ /* 0x000fe200078e0009 */
[----:B------:R-:W-:Y:S01]  /*0aa0*/  LOP3.LUT R32, R3, R32, RZ, 0xfc, !PT ;  /* 0x0000002003207212 */ /* 0x000fe200078efcff */
[----:B------:R-:W-:Y:S01]  /*0ab0*/  IMAD.MOV.U32 R3, RZ, RZ, R33 ;  /* 0x000000ffff037224 */ /* 0x000fe200078e0021 */
[----:B------:R-:W-:Y:S06]  /*0ac0*/  @P0 BRA `(.L_x_9) ;  /* 0xfffffffc00b40947 */ /* 0x000fec000383ffff */
[----:B------:R-:W-:Y:S05]  /*0ad0*/  BSYNC.RECONVERGENT B0 ;  /* 0x0000000000007941 */ /* 0x000fea0003800200 */
.L_x_8:
[----:B------:R-:W-:Y:S01]  /*0ae0*/  ISETP.GE.AND P0, PT, R6, 0x1, PT ;  /* 0x000000010600780c */ /* 0x000fe20003f06270 */
[----:B------:R-:W-:-:S12]  /*0af0*/  IMAD.MOV.U32 R3, RZ, RZ, R9 ;  /* 0x000000ffff037224 */ /* 0x000fd800078e0009 */
[----:B------:R-:W-:Y:S05]  /*0b00*/  @!P0 BRA `(.L_x_10) ;  /* 0x0000000400448947 */ /* 0x000fea0003800000 */
[----:B------:R-:W-:Y:S01]  /*0b10*/  ISETP.GT.AND P0, PT, R6, RZ, PT ;  /* 0x000000ff0600720c */ /* 0x000fe20003f04270 */
[----:B------:R-:W-:Y:S01]  /*0b20*/  BSSY.RECONVERGENT B0, `(.L_x_10) ;  /* 0x000004f000007945 */ /* 0x000fe20003800200 */
[----:B------:R-:W-:Y:S02]  /*0b30*/  IMAD.MOV.U32 R5, RZ, RZ, RZ ;  /* 0x000000ffff057224 */ /* 0x000fe400078e00ff */
[----:B------:R-:W-:Y:S02]  /*0b40*/  IMAD.MOV.U32 R9, RZ, RZ, R3 ;  /* 0x000000ffff097224 */ /* 0x000fe400078e0003 */
[----:B------:R-:W-:Y:S02]  /*0b50*/  IMAD.MOV.U32 R10, RZ, RZ, R30 ;  /* 0x000000ffff0a7224 */ /* 0x000fe400078e001e */
[----:B------:R-:W-:Y:S02]  /*0b60*/  IMAD.MOV.U32 R11, RZ, RZ, R33 ;  /* 0x000000ffff0b7224 */ /* 0x000fe400078e0021 */
[----:B------:R-:W-:-:S03]  /*0b70*/  IMAD.MOV.U32 R8, RZ, RZ, R32 ;  /* 0x000000ffff087224 */ /* 0x000fc600078e0020 */
[----:B------:R-:W-:Y:S05]  /*0b80*/  @!P0 BRA `(.L_x_11) ;  /* 0x0000000000e88947 */ /* 0x000fea0003800000 */
[----:B------:R-:W-:Y:S01]  /*0b90*/  IMAD.IADD R4, R6, 0x1, -R5 ;  /* 0x0000000106047824 */ /* 0x000fe200078e0a05 */
[----:B------:R-:W-:-:S04]  /*0ba0*/  PLOP3.LUT P0, PT, PT, PT, PT, 0x80, 0x8 ;  /* 0x000000000008781c */ /* 0x000fc80003f0f070 */
[----:B------:R-:W-:-:S13]  /*0bb0*/  ISETP.GT.AND P1, PT, R4, 0x3, PT ;  /* 0x000000030400780c */ /* 0x000fda0003f24270 */
[----:B------:R-:W-:Y:S05]  /*0bc0*/  @!P1 BRA `(.L_x_12) ;  /* 0x00000000007c9947 */ /* 0x000fea0003800000 */
[----:B------:R-:W-:Y:S01]  /*0bd0*/  BSSY.RECONVERGENT B1, `(.L_x_13) ;  /* 0x000001b000017945 */ /* 0x000fe20003800200 */
[----:B------:R-:W-:Y:S01]  /*0be0*/  PLOP3.LUT P0, PT, PT, PT, PT, 0x8, 0x80 ;  /* 0x000000000080781c */ /* 0x000fe20003f0e170 */
[----:B------:R-:W-:-:S12]  /*0bf0*/  VIADD R4, R6, 0xfffffffd ;  /* 0xfffffffd06047836 */ /* 0x000fd80000000000 */
.L_x_14:
[----:B------:R-:W-:Y:S01]  /*0c00*/  SHF.L.W.U32.HI R12, R9, 0x8, R0 ;  /* 0x00000008090c7819 */ /* 0x000fe20000010e00 */
[----:B------:R-:W-:Y:S01]  /*0c10*/  VIADD R5, R5, 0x4 ;  /* 0x0000000405057836 */ /* 0x000fe20000000000 */
[----:B------:R-:W-:Y:S01]  /*0c20*/  SHF.L.W.U32.HI R9, R10, 0x8, R9 ;  /* 0x000000080a097819 */ /* 0x000fe20000010e09 */
[C---:B------:R-:W-:Y:S01]  /*0c30*/  IMAD.SHL.U32 R0, R8.reuse, 0x100, RZ ;  /* 0x0000010008007824 */ /* 0x040fe200078e00ff */
[----:B------:R-:W-:Y:S01]  /*0c40*/  SHF.L.W.U32.HI R10, R11, 0x8, R10 ;  /* 0x000000080b0a7819 */ /* 0x000fe20000010e0a */
[C---:B------:R-:W-:Y:S01]  /*0c50*/  IMAD.U32 R3, R8.reuse, 0x10000, RZ ;  /* 0x0001000008037824 */ /* 0x040fe200078e00ff */
[C---:B------:R-:W-:Y:S01]  /*0c60*/  SHF.L.W.U32.HI R11, R8.reuse, 0x8, R11 ;  /* 0x00000008080b7819 */ /* 0x040fe20000010e0b */
[----:B------:R-:W-:Y:S01]  /*0c70*/  IMAD.SHL.U32 R8, R8, 0x1000000, RZ ;  /* 0x0100000008087824 */ /* 0x000fe200078e00ff */
[----:B------:R-:W-:Y:S02]  /*0c80*/  ISETP.GE.AND P1, PT, R5, R4, PT ;  /* 0x000000040500720c */ /* 0x000fe40003f26270 */
[----:B------:R-:W-:-:S02]  /*0c90*/  SHF.L.W.U32.HI R0, R0, 0x8, R11 ;  /* 0x0000000800007819 */ /* 0x000fc40000010e0b */
[----:B------:R-:W-:Y:S02]  /*0ca0*/  SHF.L.W.U32.HI R13, R9, 0x8, R12 ;  /* 0x00000008090d7819 */ /* 0x000fe40000010e0c */
[----:B------:R-:W-:Y:S02]  /*0cb0*/  SHF.L.W.U32.HI R11, R11, 0x8, R10 ;  /* 0x000000080b0b7819 */ /* 0x000fe40000010e0a */
[----:B------:R-:W-:Y:S02]  /*0cc0*/  SHF.L.W.U32.HI R12, R10, 0x8, R9 ;  /* 0x000000080a0c7819 */ /* 0x000fe40000010e09 */
[----:B------:R-:W-:Y:S02]  /*0cd0*/  SHF.L.W.U32.HI R3, R3, 0x8, R0 ;  /* 0x0000000803037819 */ /* 0x000fe40000010e00 */
[----:B------:R-:W-:Y:S02]  /*0ce0*/  SHF.L.W.U32.HI R0, R0, 0x8, R11 ;  /* 0x0000000800007819 */ /* 0x000fe40000010e0b */
[----:B------:R-:W-:-:S02]  /*0cf0*/  SHF.L.W.U32.HI R11, R11, 0x8, R12 ;  /* 0x000000080b0b7819 */ /* 0x000fc40000010e0c */
[----:B------:R-:W-:Y:S02]  /*0d00*/  SHF.L.W.U32.HI R12, R12, 0x8, R13 ;  /* 0x000000080c0c7819 */ /* 0x000fe40000010e0d */
[----:B------:R-:W-:Y:S01]  /*0d10*/  SHF.L.W.U32.HI R33, R8, 0x8, R3 ;  /* 0x0000000808217819 */ /* 0x000fe20000010e03 */
[----:B------:R-:W-:Y:S01]  /*0d20*/  IMAD.MOV.U32 R8, RZ, RZ, RZ ;  /* 0x000000ffff087224 */ /* 0x000fe200078e00ff */
[----:B------:R-:W-:Y:S02]  /*0d30*/  SHF.L.W.U32.HI R9, R0, 0x8, R11 ;  /* 0x0000000800097819 */ /* 0x000fe40000010e0b */
[----:B------:R-:W-:Y:S02]  /*0d40*/  SHF.L.W.U32.HI R10, R3, 0x8, R0 ;  /* 0x00000008030a7819 */ /* 0x000fe40000010e00 */
[----:B------:R-:W-:Y:S01]  /*0d50*/  SHF.L.W.U32.HI R0, R11, 0x8, R12 ;  /* 0x000000080b007819 */ /* 0x000fe20000010e0c */
[----:B------:R-:W-:Y:S01]  /*0d60*/  IMAD.MOV.U32 R11, RZ, RZ, R33 ;  /* 0x000000ffff0b7224 */ /* 0x000fe200078e0021 */
[----:B------:R-:W-:Y:S06]  /*0d70*/  @!P1 BRA `(.L_x_14) ;  /* 0xfffffffc00a09947 */ /* 0x000fec000383ffff */
[----:B------:R-:W-:Y:S05]  /*0d80*/  BSYNC.RECONVERGENT B1 ;  /* 0x0000000000017941 */ /* 0x000fea0003800200 */
.L_x_13:
[----:B------:R-:W-:Y:S02]  /*0d90*/  IMAD.MOV.U32 R30, RZ, RZ, R10 ;  /* 0x000000ffff1e7224 */ /* 0x000fe400078e000a */
[----:B------:R-:W-:Y:S02]  /*0da0*/  IMAD.MOV.U32 R3, RZ, RZ, R9 ;  /* 0x000000ffff037224 */ /* 0x000fe400078e0009 */
[----:B------:R-:W-:-:S07]  /*0db0*/  IMAD.MOV.U32 R32, RZ, RZ, RZ ;  /* 0x000000ffff207224 */ /* 0x000fce00078e00ff */
.L_x_12:
[----:B------:R-:W-:Y:S01]  /*0dc0*/  IMAD.IADD R4, R6, 0x1, -R5 ;  /* 0x0000000106047824 */ /* 0x000fe200078e0a05 */
[----:B------:R-:W-:Y:S04]  /*0dd0*/  BSSY.RECONVERGENT B1, `(.L_x_15) ;  /* 0x0000013000017945 */ /* 0x000fe80003800200 */
[----:B------:R-:W-:-:S13]  /*0de0*/  ISETP.GT.AND P1, PT, R4, 0x1, PT ;  /* 0x000000010400780c */ /* 0x000fda0003f24270 */
[----:B------:R-:W-:Y:S05]  /*0df0*/  @!P1 BRA `(.L_x_16) ;  /* 0x0000000000409947 */ /* 0x000fea0003800000 */
[C---:B------:R-:W-:Y:S01]  /*0e00*/  IMAD.SHL.U32 R33, R8.reuse, 0x100, RZ ;  /* 0x0000010008217824 */ /* 0x040fe200078e00ff */
[C---:B------:R-:W-:Y:S01]  /*0e10*/  SHF.L.W.U32.HI R30, R8.reuse, 0x8, R11 ;  /* 0x00000008081e7819 */ /* 0x040fe20000010e0b */
[----:B------:R-:W-:Y:S01]  /*0e20*/  IMAD.U32 R32, R8, 0x10000, RZ ;  /* 0x0001000008207824 */ /* 0x000fe200078e00ff */
[----:B------:R-:W-:Y:S01]  /*0e30*/  SHF.L.W.U32.HI R3, R11, 0x8, R10 ;  /* 0x000000080b037819 */ /* 0x000fe20000010e0a */
[----:B------:R-:W-:Y:S01]  /*0e40*/  VIADD R5, R5, 0x2 ;  /* 0x0000000205057836 */ /* 0x000fe20000000000 */
[----:B------:R-:W-:Y:S01]  /*0e50*/  SHF.L.W.U32.HI R10, R10, 0x8, R9 ;  /* 0x000000080a0a7819 */ /* 0x000fe20000010e09 */
[----:B------:R-:W-:Y:S01]  /*0e60*/  IMAD.MOV.U32 R8, RZ, RZ, R32 ;  /* 0x000000ffff087224 */ /* 0x000fe200078e0020 */
[----:B------:R-:W-:Y:S02]  /*0e70*/  SHF.L.W.U32.HI R33, R33, 0x8, R30 ;  /* 0x0000000821217819 */ /* 0x000fe40000010e1e */
[----:B------:R-:W-:Y:S02]  /*0e80*/  SHF.L.W.U32.HI R30, R30, 0x8, R3 ;  /* 0x000000081e1e7819 */ /* 0x000fe40000010e03 */
[----:B------:R-:W-:Y:S01]  /*0e90*/  SHF.L.W.U32.HI R9, R9, 0x8, R0 ;  /* 0x0000000809097819 */ /* 0x000fe20000010e00 */
[----:B------:R-:W-:Y:S01]  /*0ea0*/  IMAD.MOV.U32 R11, RZ, RZ, R33 ;  /* 0x000000ffff0b7224 */ /* 0x000fe200078e0021 */
[----:B------:R-:W-:-:S02]  /*0eb0*/  SHF.L.W.U32.HI R3, R3, 0x8, R10 ;  /* 0x0000000803037819 */ /* 0x000fc40000010e0a */
[----:B------:R-:W-:Y:S01]  /*0ec0*/  SHF.L.W.U32.HI R0, R10, 0x8, R9 ;  /* 0x000000080a007819 */ /* 0x000fe20000010e09 */
[----:B------:R-:W-:Y:S01]  /*0ed0*/  IMAD.MOV.U32 R10, RZ, RZ, R30 ;  /* 0x000000ffff0a7224 */ /* 0x000fe200078e001e */
[----:B------:R-:W-:Y:S01]  /*0ee0*/  PLOP3.LUT P0, PT, PT, PT, PT, 0x8, 0x80 ;  /* 0x000000000080781c */ /* 0x000fe20003f0e170 */
[----:B------:R-:W-:-:S12]  /*0ef0*/  IMAD.MOV.U32 R9, RZ, RZ, R3 ;  /* 0x000000ffff097224 */ /* 0x000fd800078e0003 */
.L_x_16:
[----:B------:R-:W-:Y:S05]  /*0f00*/  BSYNC.RECONVERGENT B1 ;  /* 0x0000000000017941 */ /* 0x000fea0003800200 */
.L_x_15:
[----:B------:R-:W-:-:S13]  /*0f10*/  ISETP.NE.OR P0, PT, R5, R6, P0 ;  /* 0x000000060500720c */ /* 0x000fda0000705670 */
[----:B------:R-:W-:Y:S05]  /*0f20*/  @!P0 BRA `(.L_x_17) ;  /* 0x0000000000388947 */ /* 0x000fea0003800000 */
.L_x_11:
[----:B------:R-:W-:Y:S01]  /*0f30*/  BSSY.RECONVERGENT B1, `(.L_x_18) ;  /* 0x000000a000017945 */ /* 0x000fe20003800200 */
.L_x_19:
[----:B------:R-:W-:Y:S01]  /*0f40*/  VIADD R5, R5, 0x1 ;  /* 0x0000000105057836 */ /* 0x000fe20000000000 */
[----:B------:R-:W-:Y:S02]  /*0f50*/  SHF.L.W.U32.HI R3, R10, 0x8, R9 ;  /* 0x000000080a037819 */ /* 0x000fe40000010e09 */
[----:B------:R-:W-:Y:S02]  /*0f60*/  SHF.L.W.U32.HI R10, R11, 0x8, R10 ;  /* 0x000000080b0a7819 */ /* 0x000fe40000010e0a */
[----:B------:R-:W-:Y:S02]  /*0f70*/  ISETP.NE.AND P0, PT, R5, R6, PT ;  /* 0x000000060500720c */ /* 0x000fe40003f05270 */
[----:B------:R-:W-:Y:S01]  /*0f80*/  SHF.L.W.U32.HI R0, R9, 0x8, R0 ;  /* 0x0000000809007819 */ /* 0x000fe20000010e00 */
[----:B------:R-:W-:Y:S01]  /*0f90*/  IMAD.MOV.U32 R9, RZ, RZ, R3 ;  /* 0x000000ffff097224 */ /* 0x000fe200078e0003 */
[C---:B------:R-:W-:Y:S01]  /*0fa0*/  SHF.L.W.U32.HI R11, R8.reuse, 0x8, R11 ;  /* 0x00000008080b7819 */ /* 0x040fe20000010e0b */
[----:B------:R-:W-:-:S08]  /*0fb0*/  IMAD.SHL.U32 R8, R8, 0x100, RZ ;  /* 0x0000010008087824 */ /* 0x000fd000078e00ff */
[----:B------:R-:W-:Y:S05]  /*0fc0*/  @P0 BRA `(.L_x_19) ;  /* 0xfffffffc00dc0947 */ /* 0x000fea000383ffff */
[----:B------:R-:W-:Y:S05]  /*0fd0*/  BSYNC.RECONVERGENT B1 ;  /* 0x0000000000017941 */ /* 0x000fea0003800200 */
.L_x_18:
[----:B------:R-:W-:Y:S02]  /*0fe0*/  IMAD.MOV.U32 R32, RZ, RZ, R8 ;  /* 0x000000ffff207224 */ /* 0x000fe400078e0008 */
[----:B------:R-:W-:Y:S02]  /*0ff0*/  IMAD.MOV.U32 R33, RZ, RZ, R11 ;  /* 0x000000ffff217224 */ /* 0x000fe400078e000b */
[----:B------:R-:W-:-:S07]  /*1000*/  IMAD.MOV.U32 R30, RZ, RZ, R10 ;  /* 0x000000ffff1e7224 */ /* 0x000fce00078e000a */
.L_x_17:
[----:B------:R-:W-:Y:S05]  /*1010*/  BSYNC.RECONVERGENT B0 ;  /* 0x0000000000007941 */ /* 0x000fea0003800200 */
.L_x_10:
[----:B------:R-:W-:-:S05]  /*1020*/  IMAD.MOV.U32 R5, RZ, RZ, -0x2 ;  /* 0xfffffffeff057424 */ /* 0x000fca00078e00ff */
[----:B------:R-:W-:-:S05]  /*1030*/  VIADDMNMX.U32 R4, R6, R5, 0x2, PT ;  /* 0x0000000206047446 */ /* 0x000fca0003800005 */
[----:B------:R-:W-:-:S04]  /*1040*/  IMAD.SHL.U32 R8, R4, 0x4, RZ ;  /* 0x0000000404087824 */ /* 0x000fc800078e00ff */
[----:B------:R-:W0:Y:S02]  /*1050*/  LDC R4, c[0x2][R8] ;  /* 0x0080000008047b82 */ /* 0x000e240000000800 */
[----:B0-----:R-:W-:-:S04]  /*1060*/  SHF.R.S32.HI R5, RZ, 0x1f, R4 ;  /* 0x0000001fff057819 */ /* 0x001fc80000011404 */
.L_x_54:
[----:B------:R-:W-:Y:S05]  /*1070*/  BRX R4 -0x1080                                       (*"BRANCH_TARGETS .L_x_55,.L_x_56,.L_x_57"*) ;  /* 0xffffffec04e07949 */ /* 0x000fea000383ffff */
.L_x_57:
[----:B------:R-:W-:-:S13]  /*1080*/  ISETP.NE.AND P0, PT, R6, 0x1, PT ;  /* 0x000000010600780c */ /* 0x000fda0003f05270 */
[----:B------:R-:W-:Y:S05]  /*1090*/  @P0 BRA `(.L_x_20) ;  /* 0x0000000000440947 */ /* 0x000fea0003800000 */
[----:B------:R-:W0:Y:S01]  /*10a0*/  S2UR UR5, SR_CgaCtaId ;  /* 0x00000000000579c3 */ /* 0x000e220000008800 */
[----:B------:R-:W-:Y:S02]  /*10b0*/  UMOV UR4, 0x400 ;  /* 0x0000040000047882 */ /* 0x000fe40000000000 */
[----:B0-----:R-:W-:-:S09]  /*10c0*/  ULEA UR4, UR5, UR4, 0x18 ;  /* 0x0000000405047291 */ /* 0x001fd2000f8ec0ff */
[----:B------:R-:W0:Y:S02]  /*10d0*/  LDS.S8 R5, [UR4+0x4] ;  /* 0x00000404ff057984 */ /* 0x000e240008000200 */
[----:B0-----:R-:W-:Y:S01]  /*10e0*/  LOP3.LUT R32, R32, R5, RZ, 0xfc, !PT ;  /* 0x0000000520207212 */ /* 0x001fe200078efcff */
[----:B------:R-:W-:Y:S06]  /*10f0*/  BRA `(.L_x_20) ;  /* 0x00000000002c7947 */ /* 0x000fec0003800000 */
.L_x_55:
[----:B------:R-:W0:Y:S01]  /*1100*/  S2UR UR5, SR_CgaCtaId ;  /* 0x00000000000579c3 */ /* 0x000e220000008800 */
[----:B------:R-:W-:Y:S02]  /*1110*/  UMOV UR4, 0x400 ;  /* 0x0000040000047882 */ /* 0x000fe40000000000 */
[----:B0-----:R-:W-:-:S09]  /*1120*/  ULEA UR4, UR5, UR4, 0x18 ;  /* 0x0000000405047291 */ /* 0x001fd2000f8ec0ff */
[----:B------:R-:W0:Y:S02]  /*1130*/  LDS.U16 R5, [UR4+0x4] ;  /* 0x00000404ff057984 */ /* 0x000e240008000400 */
[----:B0-----:R-:W-:Y:S01]  /*1140*/  LOP3.LUT R32, R5, R32, RZ, 0xfc, !PT ;  /* 0x0000002005207212 */ /* 0x001fe200078efcff */
[----:B------:R-:W-:Y:S06]  /*1150*/  BRA `(.L_x_20) ;  /* 0x0000000000147947 */ /* 0x000fec0003800000 */
.L_x_56:
[----:B------:R-:W0:Y:S01]  /*1160*/  S2UR UR5, SR_CgaCtaId ;  /* 0x00000000000579c3 */ /* 0x000e220000008800 */
[----:B------:R-:W-:Y:S02]  /*1170*/  UMOV UR4, 0x400 ;  /* 0x0000040000047882 */ /* 0x000fe40000000000 */
[----:B0-----:R-:W-:-:S09]  /*1180*/  ULEA UR4, UR5, UR4, 0x18 ;  /* 0x0000000405047291 */ /* 0x001fd2000f8ec0ff */
[----:B------:R-:W0:Y:S02]  /*1190*/  LDS R5, [UR4+0x4] ;  /* 0x00000404ff057984 */ /* 0x000e240008000800 */
[----:B0-----:R-:W-:-:S07]  /*11a0*/  LOP3.LUT R32, R32, 0xffffff, R5, 0xf8, !PT ;  /* 0x00ffffff20207812 */ /* 0x001fce00078ef805 */
.L_x_20:
[----:B------:R-:W-:-:S04]  /*11b0*/  IMAD.IADD R6, R7, 0x1, R6 ;  /* 0x0000000107067824 */ /* 0x000fc800078e0206 */
[----:B------:R-:W-:Y:S01]  /*11c0*/  IMAD.SHL.U32 R28, R6, 0x8, RZ ;  /* 0x00000008061c7824 */ /* 0x000fe200078e00ff */
[----:B------:R-:W-:Y:S06]  /*11d0*/  BRA `(.L_x_21) ;  /* 0x0000001400847947 */ /* 0x000fec0003800000 */
.L_x_7:
[----:B------:R-:W-:-:S13]  /*11e0*/  ISETP.GE.U32.AND P0, PT, R6, 0x8, PT ;  /* 0x000000080600780c */ /* 0x000fda0003f06070 */
[----:B------:R-:W-:Y:S05]  /*11f0*/  @!P0 BRA `(.L_x_22) ;  /* 0x00000008007c8947 */ /* 0x000fea0003800000 */
[----:B------:R-:W-:Y:S01]  /*1200*/  BSSY.RECONVERGENT B0, `(.L_x_23) ;  /* 0x0000016000007945 */ /* 0x000fe20003800200 */
[----:B------:R-:W-:Y:S02]  /*1210*/  IMAD.MOV.U32 R3, RZ, RZ, RZ ;  /* 0x000000ffff037224 */ /* 0x000fe400078e00ff */
[----:B------:R-:W-:Y:S02]  /*1220*/  IMAD.MOV.U32 R30, RZ, RZ, 0x80 ;  /* 0x00000080ff1e7424 */ /* 0x000fe400078e00ff */
[----:B------:R-:W-:Y:S02]  /*1230*/  IMAD.MOV.U32 R0, RZ, RZ, RZ ;  /* 0x000000ffff007224 */ /* 0x000fe400078e00ff */
[----:B------:R-:W-:Y:S02]  /*1240*/  IMAD.MOV.U32 R5, RZ, RZ, R2 ;  /* 0x000000ffff057224 */ /* 0x000fe400078e0002 */
[----:B------:R-:W-:-:S07]  /*1250*/  IMAD.MOV.U32 R4, RZ, RZ, RZ ;  /* 0x000000ffff047224 */ /* 0x000fce00078e00ff */
.L_x_24:
[C---:B------:R-:W-:Y:S01]  /*1260*/  IMAD.HI R7, R5.reuse, 0x66666667, RZ ;  /* 0x6666666705077827 */ /* 0x040fe200078e02ff */
[----:B------:R-:W-:Y:S02]  /*1270*/  ISETP.GT.AND P0, PT, R5, 0x9, PT ;  /* 0x000000090500780c */ /* 0x000fe40003f04270 */
[----:B------:R-:W-:Y:S01]  /*1280*/  SHF.L.W.U32.HI R0, R3, 0x8, R0 ;  /* 0x0000000803007819 */ /* 0x000fe20000010e00 */
[----:B------:R-:W-:Y:S01]  /*1290*/  IMAD.HI.U32 R9, R5, -0x33333333, RZ ;  /* 0xcccccccd05097827 */ /* 0x000fe200078e00ff */
[----:B------:R-:W-:-:S03]  /*12a0*/  SHF.R.U32.HI R8, RZ, 0x1f, R7 ;  /* 0x0000001fff087819 */ /* 0x000fc60000011607 */
[----:B------:R-:W-:Y:S01]  /*12b0*/  VIADD R4, R4, 0x1 ;  /* 0x0000000104047836 */ /* 0x000fe20000000000 */
[----:B------:R-:W-:Y:S02]  /*12c0*/  LEA.HI.SX32 R8, R7, R8, 0x1e ;  /* 0x0000000807087211 */ /* 0x000fe400078ff2ff */
[----:B------:R-:W-:Y:S02]  /*12d0*/  SHF.L.W.U32.HI R7, R30, 0x8, R3 ;  /* 0x000000081e077819 */ /* 0x000fe40000010e03 */
[----:B------:R-:W-:Y:S01]  /*12e0*/  SHF.R.U32.HI R9, RZ, 0x3, R9 ;  /* 0x00000003ff097819 */ /* 0x000fe20000011609 */
[----:B------:R-:W-:Y:S02]  /*12f0*/  IMAD R8, R8, -0xa, R5 ;  /* 0xfffffff608087824 */ /* 0x000fe400078e0205 */
[----:B------:R-:W-:Y:S02]  /*1300*/  IMAD.SHL.U32 R5, R30, 0x100, RZ ;  /* 0x000001001e057824 */ /* 0x000fe400078e00ff */
[----:B------:R-:W-:-:S02]  /*1310*/  VIADD R8, R8, 0x30 ;  /* 0x0000003008087836 */ /* 0x000fc40000000000 */
[----:B------:R-:W-:-:S03]  /*1320*/  IMAD.MOV.U32 R3, RZ, RZ, R7 ;  /* 0x000000ffff037224 */ /* 0x000fc600078e0007 */
[----:B------:R-:W-:Y:S01]  /*1330*/  LOP3.LUT R30, R8, R5, RZ, 0xfc, !PT ;  /* 0x00000005081e7212 */ /* 0x000fe200078efcff */
[----:B------:R-:W-:Y:S01]  /*1340*/  IMAD.MOV.U32 R5, RZ, RZ, R9 ;  /* 0x000000ffff057224 */ /* 0x000fe200078e0009 */
[----:B------:R-:W-:Y:S06]  /*1350*/  @P0 BRA `(.L_x_24) ;  /* 0xfffffffc00c00947 */ /* 0x000fec000383ffff */
[----:B------:R-:W-:Y:S05]  /*1360*/  BSYNC.RECONVERGENT B0 ;  /* 0x0000000000007941 */ /* 0x000fea0003800200 */
.L_x_23:
[----:B------:R-:W-:Y:S01]  /*1370*/  ISETP.GE.AND P0, PT, R6, 0x9, PT ;  /* 0x000000090600780c */ /* 0x000fe20003f06270 */
[----:B------:R-:W-:-:S12]  /*1380*/  IMAD.MOV.U32 R3, RZ, RZ, R7 ;  /* 0x000000ffff037224 */ /* 0x000fd800078e0007 */
[----:B------:R-:W-:Y:S05]  /*1390*/  @!P0 BRA `(.L_x_25) ;  /* 0x0000000400908947 */ /* 0x000fea0003800000 */
[----:B------:R-:W-:Y:S01]  /*13a0*/  UISETP.GE.U32.AND UP0, UPT, UR44, 0x3, UPT ;  /* 0x000000032c00788c */ /* 0x000fe2000bf06070 */
[----:B------:R-:W-:-:S08]  /*13b0*/  IMAD.MOV.U32 R8, RZ, RZ, R30 ;  /* 0x000000ffff087224 */ /* 0x000fd000078e001e */
[----:B------:R-:W-:Y:S05]  /*13c0*/  BRA.U !UP0, `(.L_x_26) ;  /* 0x0000000508387547 */ /* 0x000fea000b800000 */
[----:B------:R-:W-:Y:S01]  /*13d0*/  ULOP3.LUT UR4, UR42, 0xfffffffc, URZ, 0xc0, !UPT ;  /* 0xfffffffc2a047892 */ /* 0x000fe2000f8ec0ff */
[----:B------:R-:W-:Y:S03]  /*13e0*/  BSSY.RECONVERGENT B0, `(.L_x_27) ;  /* 0x0000047000007945 */ /* 0x000fe60003800200 */
[----:B------:R-:W-:Y:S02]  /*13f0*/  UIADD3 UR5, UPT, UPT, -UR4, URZ, URZ ;  /* 0x000000ff04057290 */ /* 0x000fe4000fffe1ff */
[----:B------:R-:W-:Y:S02]  /*1400*/  UIADD3 UR4, UPT, UPT, -UR4, URZ, URZ ;  /* 0x000000ff04047290 */ /* 0x000fe4000fffe1ff */
[----:B------:R-:W-:-:S04]  /*1410*/  UISETP.GE.AND UP0, UPT, UR5, URZ, UPT ;  /* 0x000000ff0500728c */ /* 0x000fc8000bf06270 */
[----:B------:R-:W-:-:S05]  /*1420*/  IMAD.U32 R7, RZ, RZ, UR4 ;  /* 0x00000004ff077e24 */ /* 0x000fca000f8e00ff */
[----:B------:R-:W-:Y:S05]  /*1430*/  BRA.U UP0, `(.L_x_28) ;  /* 0x0000000100cc7547 */ /* 0x000fea000b800000 */
[----:B------:R-:W-:Y:S01]  /*1440*/  IMAD.MOV R0, RZ, RZ, -R7 ;  /* 0x000000ffff007224 */ /* 0x000fe200078e0a07 */
[----:B------:R-:W-:-:S04]  /*1450*/  PLOP3.LUT P0, PT, PT, PT, PT, 0x80, 0x8 ;  /* 0x000000000008781c */ /* 0x000fc80003f0f070 */
[----:B------:R-:W-:-:S13]  /*1460*/  ISETP.GT.AND P1, PT, R0, 0xc, PT ;  /* 0x0000000c0000780c */ /* 0x000fda0003f24270 */
[----:B------:R-:W-:Y:S05]  /*1470*/  @!P1 BRA `(.L_x_29) ;  /* 0x0000000000689947 */ /* 0x000fea0003800000 */
[----:B------:R-:W-:Y:S01]  /*1480*/  BSSY.RECONVERGENT B1, `(.L_x_29) ;  /* 0x0000019000017945 */ /* 0x000fe20003800200 */
[----:B------:R-:W-:-:S13]  /*1490*/  PLOP3.LUT P0, PT, PT, PT, PT, 0x8, 0x80 ;  /* 0x000000000080781c */ /* 0x000fda0003f0e170 */
.L_x_30:
[C---:B------:R-:W-:Y:S01]  /*14a0*/  IMAD.SHL.U32 R8, R30.reuse, 0x100, RZ ;  /* 0x000001001e087824 */ /* 0x040fe200078e00ff */
[C---:B------:R-:W-:Y:S01]  /*14b0*/  SHF.L.W.U32.HI R3, R30.reuse, 0x8, R3 ;  /* 0x000000081e037819 */ /* 0x040fe20000010e03 */
[C---:B------:R-:W-:Y:S02]  /*14c0*/  IMAD.U32 R0, R30.reuse, 0x10000, RZ ;  /* 0x000100001e007824 */ /* 0x040fe400078e00ff */
[----:B------:R-:W-:Y:S01]  /*14d0*/  IMAD.SHL.U32 R30, R30, 0x1000000, RZ ;  /* 0x010000001e1e7824 */ /* 0x000fe200078e00ff */
[----:B------:R-:W-:Y:S01]  /*14e0*/  SHF.L.W.U32.HI R3, R8, 0x8, R3 ;  /* 0x0000000808037819 */ /* 0x000fe20000010e03 */
[----:B------:R-:W-:-:S03]  /*14f0*/  VIADD R7, R7, 0x10 ;  /* 0x0000001007077836 */ /* 0x000fc60000000000 */
[----:B------:R-:W-:Y:S02]  /*1500*/  SHF.L.W.U32.HI R3, R0, 0x8, R3 ;  /* 0x0000000800037819 */ /* 0x000fe40000010e03 */
[----:B------:R-:W-:Y:S02]  /*1510*/  ISETP.GE.AND P1, PT, R7, -0xc, PT ;  /* 0xfffffff40700780c */ /* 0x000fe40003f26270 */
[----:B------:R-:W-:Y:S01]  /*1520*/  SHF.L.W.U32.HI R3, R30, 0x8, R3 ;  /* 0x000000081e037819 */ /* 0x000fe20000010e03 */
[----:B------:R-:W-:-:S03]  /*1530*/  IMAD.MOV.U32 R30, RZ, RZ, RZ ;  /* 0x000000ffff1e7224 */ /* 0x000fc600078e00ff */
[----:B------:R-:W-:-:S04]  /*1540*/  SHF.L.W.U32.HI R3, RZ, 0x8, R3 ;  /* 0x00000008ff037819 */ /* 0x000fc80000010e03 */
        /* <DEDUP_REMOVED lines=10> */
[----:B------:R-:W-:Y:S01]  /*15f0*/  SHF.L.W.U32.HI R3, RZ, 0x8, R25 ;  /* 0x00000008ff037819 */ /* 0x000fe20000010e19 */
[----:B------:R-:W-:Y:S06]  /*1600*/  @!P1 BRA `(.L_x_30) ;  /* 0xfffffffc00a49947 */ /* 0x000fec000383ffff */
[----:B------:R-:W-:Y:S05]  /*1610*/  BSYNC.RECONVERGENT B1 ;  /* 0x0000000000017941 */ /* 0x000fea0003800200 */
.L_x_29:
[----:B------:R-:W-:Y:S01]  /*1620*/  IMAD.MOV R0, RZ, RZ, -R7 ;  /* 0x000000ffff007224 */ /* 0x000fe200078e0a07 */
[----:B------:R-:W-:Y:S04]  /*1630*/  BSSY.RECONVERGENT B1, `(.L_x_31) ;  /* 0x0000011000017945 */ /* 0x000fe80003800200 */
[----:B------:R-:W-:-:S13]  /*1640*/  ISETP.GT.AND P1, PT, R0, 0x4, PT ;  /* 0x000000040000780c */ /* 0x000fda0003f24270 */
[----:B------:R-:W-:Y:S05]  /*1650*/  @!P1 BRA `(.L_x_32) ;  /* 0x0000000000389947 */ /* 0x000fea0003800000 */
[C---:B------:R-:W-:Y:S01]  /*1660*/  IMAD.SHL.U32 R0, R30.reuse, 0x100, RZ ;  /* 0x000001001e007824 */ /* 0x040fe200078e00ff */
[C---:B------:R-:W-:Y:S01]  /*1670*/  SHF.L.W.U32.HI R3, R30.reuse, 0x8, R3 ;  /* 0x000000081e037819 */ /* 0x040fe20000010e03 */
[C---:B------:R-:W-:Y:S01]  /*1680*/  IMAD.U32 R5, R30.reuse, 0x10000, RZ ;  /* 0x000100001e057824 */ /* 0x040fe200078e00ff */
[----:B------:R-:W-:Y:S01]  /*1690*/  PLOP3.LUT P0, PT, PT, PT, PT, 0x8, 0x80 ;  /* 0x000000000080781c */ /* 0x000fe20003f0e170 */
[----:B------:R-:W-:Y:S01]  /*16a0*/  IMAD.SHL.U32 R24, R30, 0x1000000, RZ ;  /* 0x010000001e187824 */ /* 0x000fe200078e00ff */
[----:B------:R-:W-:Y:S01]  /*16b0*/  SHF.L.W.U32.HI R0, R0, 0x8, R3 ;  /* 0x0000000800007819 */ /* 0x000fe20000010e03 */
[----:B------:R-:W-:Y:S02]  /*16c0*/  VIADD R7, R7, 0x8 ;  /* 0x0000000807077836 */ /* 0x000fe40000000000 */
[----:B------:R-:W-:Y:S01]  /*16d0*/  IMAD.MOV.U32 R30, RZ, RZ, RZ ;  /* 0x000000ffff1e7224 */ /* 0x000fe200078e00ff */
[----:B------:R-:W-:-:S04]  /*16e0*/  SHF.L.W.U32.HI R5, R5, 0x8, R0 ;  /* 0x0000000805057819 */ /* 0x000fc80000010e00 */
[----:B------:R-:W-:-:S04]  /*16f0*/  SHF.L.W.U32.HI R24, R24, 0x8, R5 ;  /* 0x0000000818187819 */ /* 0x000fc80000010e05 */
[----:B------:R-:W-:-:S04]  /*1700*/  SHF.L.W.U32.HI R27, RZ, 0x8, R24 ;  /* 0x00000008ff1b7819 */ /* 0x000fc80000010e18 */
[----:B------:R-:W-:-:S04]  /*1710*/  SHF.L.W.U32.HI R26, RZ, 0x8, R27 ;  /* 0x00000008ff1a7819 */ /* 0x000fc80000010e1b */
[----:B------:R-:W-:-:S04]  /*1720*/  SHF.L.W.U32.HI R25, RZ, 0x8, R26 ;  /* 0x00000008ff197819 */ /* 0x000fc80000010e1a */
[----:B------:R-:W-:-:S07]  /*1730*/  SHF.L.W.U32.HI R3, RZ, 0x8, R25 ;  /* 0x00000008ff037819 */ /* 0x000fce0000010e19 */
.L_x_32:
[----:B------:R-:W-:Y:S05]  /*1740*/  BSYNC.RECONVERGENT B1 ;  /* 0x0000000000017941 */ /* 0x000fea0003800200 */
.L_x_31:
[----:B------:R-:W-:-:S13]  /*1750*/  ISETP.NE.OR P0, PT, R7, RZ, P0 ;  /* 0x000000ff0700720c */ /* 0x000fda0000705670 */
[----:B------:R-:W-:Y:S05]  /*1760*/  @!P0 BRA `(.L_x_33) ;  /* 0x0000000000388947 */ /* 0x000fea0003800000 */
.L_x_28:
[----:B------:R-:W-:Y:S01]  /*1770*/  BSSY.RECONVERGENT B1, `(.L_x_33) ;  /* 0x000000d000017945 */ /* 0x000fe20003800200 */
.L_x_34:
[----:B------:R-:W-:Y:S01]  /*1780*/  VIADD R7, R7, 0x4 ;  /* 0x0000000407077836 */ /* 0x000fe20000000000 */
[C-C-:B------:R-:W-:Y:S01]  /*1790*/  SHF.L.W.U32.HI R27, R30.reuse, 0x8, R3.reuse ;  /* 0x000000081e1b7819 */ /* 0x140fe20000010e03 */
[C---:B------:R-:W-:Y:S02]  /*17a0*/  IMAD.SHL.U32 R0, R30.reuse, 0x100, RZ ;  /* 0x000001001e007824 */ /* 0x040fe400078e00ff */
[----:B------:R-:W-:Y:S01]  /*17b0*/  IMAD.U32 R5, R30, 0x10000, RZ ;  /* 0x000100001e057824 */ /* 0x000fe200078e00ff */
[----:B------:R-:W-:Y:S01]  /*17c0*/  ISETP.NE.AND P0, PT, R7, RZ, PT ;  /* 0x000000ff0700720c */ /* 0x000fe20003f05270 */
[----:B------:R-:W-:Y:S01]  /*17d0*/  IMAD.MOV.U32 R24, RZ, RZ, R3 ;  /* 0x000000ffff187224 */ /* 0x000fe200078e0003 */
[----:B------:R-:W-:Y:S01]  /*17e0*/  SHF.L.W.U32.HI R26, R0, 0x8, R27 ;  /* 0x00000008001a7819 */ /* 0x000fe20000010e1b */
[----:B------:R-:W-:Y:S02]  /*17f0*/  IMAD.SHL.U32 R0, R30, 0x1000000, RZ ;  /* 0x010000001e007824 */ /* 0x000fe400078e00ff */
[----:B------:R-:W-:Y:S01]  /*1800*/  IMAD.MOV.U32 R30, RZ, RZ, RZ ;  /* 0x000000ffff1e7224 */ /* 0x000fe200078e00ff */
[----:B------:R-:W-:-:S04]  /*1810*/  SHF.L.W.U32.HI R25, R5, 0x8, R26 ;  /* 0x0000000805197819 */ /* 0x000fc80000010e1a */
[----:B------:R-:W-:-:S03]  /*1820*/  SHF.L.W.U32.HI R3, R0, 0x8, R25 ;  /* 0x0000000800037819 */ /* 0x000fc60000010e19 */
[----:B------:R-:W-:Y:S05]  /*1830*/  @P0 BRA `(.L_x_34) ;  /* 0xfffffffc00d00947 */ /* 0x000fea000383ffff */
[----:B------:R-:W-:Y:S05]  /*1840*/  BSYNC.RECONVERGENT B1 ;  /* 0x0000000000017941 */ /* 0x000fea0003800200 */
.L_x_33:
[----:B------:R-:W-:Y:S05]  /*1850*/  BSYNC.RECONVERGENT B0 ;  /* 0x0000000000007941 */ /* 0x000fea0003800200 */
.L_x_27:
[----:B------:R-:W-:Y:S01]  /*1860*/  SHF.R.U32.HI R0, RZ, 0x18, R24 ;  /* 0x00000018ff007819 */ /* 0x000fe20000011618 */
[----:B------:R-:W-:-:S03]  /*1870*/  IMAD.MOV.U32 R8, RZ, RZ, RZ ;  /* 0x000000ffff087224 */ /* 0x000fc600078e00ff */
[----:B------:R-:W-:-:S04]  /*1880*/  SHF.L.W.U32.HI R5, R27, 0x8, R0 ;  /* 0x000000081b057819 */ /* 0x000fc80000010e00 */
[----:B------:R-:W-:-:S04]  /*1890*/  SHF.L.W.U32.HI R0, R26, 0x8, R5 ;  /* 0x000000081a007819 */ /* 0x000fc80000010e05 */
[----:B------:R-:W-:-:S07]  /*18a0*/  SHF.L.W.U32.HI R0, R25, 0x8, R0 ;  /* 0x0000000819007819 */ /* 0x000fce0000010e00 */
.L_x_26:
[----:B------:R-:W-:Y:S01]  /*18b0*/  UISETP.NE.AND UP0, UPT, UR41, URZ, UPT ;  /* 0x000000ff2900728c */ /* 0x000fe2000bf05270 */
[----:B------:R-:W-:-:S08]  /*18c0*/  IMAD.MOV.U32 R30, RZ, RZ, RZ ;  /* 0x000000ffff1e7224 */ /* 0x000fd000078e00ff */
[----:B------:R-:W-:Y:S05]  /*18d0*/  BRA.U !UP0, `(.L_x_25) ;  /* 0x0000000108407547 */ /* 0x000fea000b800000 */
[----:B------:R-:W-:Y:S01]  /*18e0*/  UISETP.NE.AND UP0, UPT, UR41, 0x1, UPT ;  /* 0x000000012900788c */ /* 0x000fe2000bf05270 */
[C---:B------:R-:W-:Y:S01]  /*18f0*/  SHF.L.W.U32.HI R5, R8.reuse, 0x8, R3 ;  /* 0x0000000808057819 */ /* 0x040fe20000010e03 */
[----:B------:R-:W-:Y:S01]  /*1900*/  IMAD.SHL.U32 R30, R8, 0x100, RZ ;  /* 0x00000100081e7824 */ /* 0x000fe200078e00ff */
[----:B------:R-:W-:-:S03]  /*1910*/  SHF.L.W.U32.HI R0, R3, 0x8, R0 ;  /* 0x0000000803007819 */ /* 0x000fc60000010e00 */
[----:B------:R-:W-:-:S03]  /*1920*/  IMAD.MOV.U32 R3, RZ, RZ, R5 ;  /* 0x000000ffff037224 */ /* 0x000fc600078e0005 */
[----:B------:R-:W-:Y:S05]  /*1930*/  BRA.U !UP0, `(.L_x_25) ;  /* 0x0000000108287547 */ /* 0x000fea000b800000 */
[----:B------:R-:W-:Y:S01]  /*1940*/  UISETP.NE.AND UP0, UPT, UR41, 0x2, UPT ;  /* 0x000000022900788c */ /* 0x000fe2000bf05270 */
[----:B------:R-:W-:Y:S01]  /*1950*/  IMAD.U32 R10, R8, 0x10000, RZ ;  /* 0x00010000080a7824 */ /* 0x000fe200078e00ff */
[----:B------:R-:W-:Y:S02]  /*1960*/  SHF.L.W.U32.HI R3, R30, 0x8, R5 ;  /* 0x000000081e037819 */ /* 0x000fe40000010e05 */
[----:B------:R-:W-:Y:S01]  /*1970*/  SHF.L.W.U32.HI R0, R5, 0x8, R0 ;  /* 0x0000000805007819 */ /* 0x000fe20000010e00 */
[----:B------:R-:W-:Y:S01]  /*1980*/  IMAD.MOV.U32 R30, RZ, RZ, R10 ;  /* 0x000000ffff1e7224 */ /* 0x000fe200078e000a */
[----:B------:R-:W-:-:S13]  /*1990*/  PLOP3.LUT P0, PT, PT, PT, UP0, 0x80, 0x8 ;  /* 0x000000000008781c */ /* 0x000fda0003f0f008 */
[----:B------:R-:W-:Y:S01]  /*19a0*/  @P0 SHF.L.W.U32.HI R5, R10, 0x8, R3 ;  /* 0x000000080a050819 */ /* 0x000fe20000010e03 */
[----:B------:R-:W-:Y:S01]  /*19b0*/  @P0 IMAD.SHL.U32 R30, R8, 0x1000000, RZ ;  /* 0x01000000081e0824 */ /* 0x000fe200078e00ff */
[----:B------:R-:W-:-:S03]  /*19c0*/  @P0 SHF.L.W.U32.HI R0, R3, 0x8, R0 ;  /* 0x0000000803000819 */ /* 0x000fc60000010e00 */
[----:B------:R-:W-:-:S07]  /*19d0*/  @P0 IMAD.MOV.U32 R3, RZ, RZ, R5 ;  /* 0x000000ffff030224 */ /* 0x000fce00078e0005 */
.L_x_25:
[----:B------:R-:W-:-:S05]  /*19e0*/  IMAD.MOV.U32 R5, RZ, RZ, -0xa ;  /* 0xfffffff6ff057424 */ /* 0x000fca00078e00ff */
[----:B------:R-:W-:-:S05]  /*19f0*/  VIADDMNMX.U32 R5, R6, R5, 0x2, PT ;  /* 0x0000000206057446 */ /* 0x000fca0003800005 */
[----:B------:R-:W-:-:S04]  /*1a00*/  IMAD.SHL.U32 R5, R5, 0x4, RZ ;  /* 0x0000000405057824 */ /* 0x000fc800078e00ff */
[----:B------:R-:W0:Y:S02]  /*1a10*/  LDC R8, c[0x2][R5+0xc] ;  /* 0x0080030005087b82 */ /* 0x000e240000000800 */
[----:B0-----:R-:W-:-:S04]  /*1a20*/  SHF.R.S32.HI R9, RZ, 0x1f, R8 ;  /* 0x0000001fff097819 */ /* 0x001fc80000011408 */
.L_x_58:
[----:B------:R-:W-:Y:S05]  /*1a30*/  BRX R8 -0x1a40                                       (*"BRANCH_TARGETS .L_x_59,.L_x_60,.L_x_61"*) ;  /* 0xffffffe408707949 */ /* 0x000fea000383ffff */
.L_x_61:
        /* <DEDUP_REMOVED lines=8> */
.L_x_59:
[----:B------:R-:W0:Y:S01]  /*1ac0*/  S2UR UR5, SR_CgaCtaId ;  /* 0x00000000000579c3 */ /* 0x000e220000008800 */
[----:B------:R-:W-:Y:S02]  /*1ad0*/  UMOV UR4, 0x400 ;  /* 0x0000040000047882 */ /* 0x000fe40000000000 */
[----:B0-----:R-:W-:-:S09]  /*1ae0*/  ULEA UR4, UR5, UR4, 0x18 ;  /* 0x0000000405047291 */ /* 0x001fd2000f8ec0ff */
[----:B------:R-:W0:Y:S02]  /*1af0*/  LDS.U16 R5, [UR4+0xc] ;  /* 0x00000c04ff057984 */ /* 0x000e240008000400 */
[----:B0-----:R-:W-:Y:S01]  /*1b00*/  LOP3.LUT R30, R5, R30, RZ, 0xfc, !PT ;  /* 0x0000001e051e7212 */ /* 0x001fe200078efcff */
[----:B------:R-:W-:Y:S06]  /*1b10*/  BRA `(.L_x_35) ;  /* 0x0000000000147947 */ /* 0x000fec0003800000 */
.L_x_60:
[----:B------:R-:W0:Y:S01]  /*1b20*/  S2UR UR5, SR_CgaCtaId ;  /* 0x00000000000579c3 */ /* 0x000e220000008800 */
[----:B------:R-:W-:Y:S02]  /*1b30*/  UMOV UR4, 0x400 ;  /* 0x0000040000047882 */ /* 0x000fe40000000000 */
[----:B0-----:R-:W-:-:S09]  /*1b40*/  ULEA UR4, UR5, UR4, 0x18 ;  /* 0x0000000405047291 */ /* 0x001fd2000f8ec0ff */
[----:B------:R-:W0:Y:S02]  /*1b50*/  LDS R5, [UR4+0xc] ;  /* 0x00000c04ff057984 */ /* 0x000e240008000800 */
[----:B0-----:R-:W-:-:S07]  /*1b60*/  LOP3.LUT R30, R30, 0xffffff, R5, 0xf8, !PT ;  /* 0x00ffffff1e1e7812 */ /* 0x001fce00078ef805 */
.L_x_35:
[----:B------:R-:W0:Y:S01]  /*1b70*/  S2UR UR5, SR_CgaCtaId ;  /* 0x00000000000579c3 */ /* 0x000e220000008800 */
[----:B------:R-:W-:Y:S01]  /*1b80*/  UMOV UR4, 0x400 ;  /* 0x0000040000047882 */ /* 0x000fe20000000000 */
[----:B------:R-:W-:-:S05]  /*1b90*/  VIADD R4, R4, UR42 ;  /* 0x0000002a04047c36 */ /* 0x000fca0008000000 */
[----:B------:R-:W-:Y:S01]  /*1ba0*/  LEA R28, R4, 0x40, 0x3 ;  /* 0x00000040041c7811 */ /* 0x000fe200078e18ff */
[----:B0-----:R-:W-:-:S09]  /*1bb0*/  ULEA UR4, UR5, UR4, 0x18 ;  /* 0x0000000405047291 */ /* 0x001fd2000f8ec0ff */
[----:B------:R-:W0:Y:S04]  /*1bc0*/  LDS R32, [UR4+0x4] ;  /* 0x00000404ff207984 */ /* 0x000e280008000800 */
[----:B------:R-:W1:Y:S01]  /*1bd0*/  LDS R33, [UR4+0x8] ;  /* 0x00000804ff217984 */ /* 0x000e620008000800 */
[----:B------:R-:W-:Y:S05]  /*1be0*/  BRA `(.L_x_21) ;  /* 0x0000000c00007947 */ /* 0x000fea0003800000 */
.L_x_22:
[----:B------:R-:W-:Y:S01]  /*1bf0*/  BSSY.RECONVERGENT B0, `(.L_x_36) ;  /* 0x0000018000007945 */ /* 0x000fe20003800200 */
[----:B------:R-:W-:Y:S02]  /*1c00*/  IMAD.MOV.U32 R8, RZ, RZ, RZ ;  /* 0x000000ffff087224 */ /* 0x000fe400078e00ff */
[----:B------:R-:W-:Y:S02]  /*1c10*/  IMAD.MOV.U32 R33, RZ, RZ, 0x80 ;  /* 0x00000080ff217424 */ /* 0x000fe400078e00ff */
[----:B------:R-:W-:Y:S02]  /*1c20*/  IMAD.MOV.U32 R3, RZ, RZ, RZ ;  /* 0x000000ffff037224 */ /* 0x000fe400078e00ff */
[----:B------:R-:W-:Y:S02]  /*1c30*/  IMAD.MOV.U32 R0, RZ, RZ, RZ ;  /* 0x000000ffff007224 */ /* 0x000fe400078e00ff */
[----:B------:R-:W-:Y:S02]  /*1c40*/  IMAD.MOV.U32 R5, RZ, RZ, R2 ;  /* 0x000000ffff057224 */ /* 0x000fe400078e0002 */
[----:B------:R-:W-:-:S07]  /*1c50*/  IMAD.MOV.U32 R4, RZ, RZ, RZ ;  /* 0x000000ffff047224 */ /* 0x000fce00078e00ff */
.L_x_37:
[C---:B------:R-:W-:Y:S01]  /*1c60*/  IMAD.HI R7, R5.reuse, 0x66666667, RZ ;  /* 0x6666666705077827 */ /* 0x040fe200078e02ff */
[----:B------:R-:W-:Y:S02]  /*1c70*/  ISETP.GT.AND P0, PT, R5, 0x9, PT ;  /* 0x000000090500780c */ /* 0x000fe40003f04270 */
[C---:B------:R-:W-:Y:S01]  /*1c80*/  SHF.L.W.U32.HI R30, R33.reuse, 0x8, R8 ;  /* 0x00000008211e7819 */ /* 0x040fe20000010e08 */
[----:B------:R-:W-:Y:S01]  /*1c90*/  IMAD.SHL.U32 R33, R33, 0x100, RZ ;  /* 0x0000010021217824 */ /* 0x000fe200078e00ff */
[----:B------:R-:W-:Y:S01]  /*1ca0*/  SHF.R.U32.HI R10, RZ, 0x1f, R7 ;  /* 0x0000001fff0a7819 */ /* 0x000fe20000011607 */
[----:B------:R-:W-:Y:S01]  /*1cb0*/  IMAD.HI.U32 R9, R5, -0x33333333, RZ ;  /* 0xcccccccd05097827 */ /* 0x000fe200078e00ff */
[----:B------:R-:W-:Y:S02]  /*1cc0*/  SHF.L.W.U32.HI R0, R3, 0x8, R0 ;  /* 0x0000000803007819 */ /* 0x000fe40000010e00 */
[----:B------:R-:W-:Y:S01]  /*1cd0*/  LEA.HI.SX32 R10, R7, R10, 0x1e ;  /* 0x0000000a070a7211 */ /* 0x000fe200078ff2ff */
[----:B------:R-:W-:Y:S01]  /*1ce0*/  VIADD R4, R4, 0x1 ;  /* 0x0000000104047836 */ /* 0x000fe20000000000 */
[----:B------:R-:W-:Y:S01]  /*1cf0*/  SHF.L.W.U32.HI R7, R8, 0x8, R3 ;  /* 0x0000000808077819 */ /* 0x000fe20000010e03 */
[----:B------:R-:W-:-:S02]  /*1d00*/  IMAD.MOV.U32 R8, RZ, RZ, R30 ;  /* 0x000000ffff087224 */ /* 0x000fc400078e001e */
[----:B------:R-:W-:Y:S01]  /*1d10*/  IMAD R10, R10, -0xa, R5 ;  /* 0xfffffff60a0a7824 */ /* 0x000fe200078e0205 */
[----:B------:R-:W-:Y:S01]  /*1d20*/  SHF.R.U32.HI R5, RZ, 0x3, R9 ;  /* 0x00000003ff057819 */ /* 0x000fe20000011609 */
[----:B------:R-:W-:Y:S02]  /*1d30*/  IMAD.MOV.U32 R3, RZ, RZ, R7 ;  /* 0x000000ffff037224 */ /* 0x000fe400078e0007 */
[----:B------:R-:W-:-:S05]  /*1d40*/  VIADD R10, R10, 0x30 ;  /* 0x000000300a0a7836 */ /* 0x000fca0000000000 */
[----:B------:R-:W-:Y:S01]  /*1d50*/  LOP3.LUT R33, R10, R33, RZ, 0xfc, !PT ;  /* 0x000000210a217212 */ /* 0x000fe200078efcff */
[----:B------:R-:W-:Y:S06]  /*1d60*/  @P0 BRA `(.L_x_37) ;  /* 0xfffffffc00bc0947 */ /* 0x000fec000383ffff */
[----:B------:R-:W-:Y:S05]  /*1d70*/  BSYNC.RECONVERGENT B0 ;  /* 0x0000000000007941 */ /* 0x000fea0003800200 */
.L_x_36:
[----:B------:R-:W-:Y:S01]  /*1d80*/  ISETP.NE.AND P0, PT, R6, 0x4, PT ;  /* 0x000000040600780c */ /* 0x000fe20003f05270 */
[----:B------:R-:W-:-:S12]  /*1d90*/  IMAD.MOV.U32 R3, RZ, RZ, R7 ;  /* 0x000000ffff037224 */ /* 0x000fd800078e0007 */
[----:B------:R-:W-:Y:S05]  /*1da0*/  @!P0 BRA `(.L_x_38) ;  /* 0x0000000800148947 */ /* 0x000fea0003800000 */
[----:B------:R-:W-:Y:S01]  /*1db0*/  UISETP.GE.U32.AND UP0, UPT, UR45, 0x3, UPT ;  /* 0x000000032d00788c */ /* 0x000fe2000bf06070 */
[----:B------:R-:W-:-:S08]  /*1dc0*/  IMAD.MOV.U32 R5, RZ, RZ, R33 ;  /* 0x000000ffff057224 */ /* 0x000fd000078e0021 */
[----:B------:R-:W-:Y:S05]  /*1dd0*/  BRA.U !UP0, `(.L_x_39) ;  /* 0x0000000508a87547 */ /* 0x000fea000b800000 */
[----:B------:R-:W-:Y:S01]  /*1de0*/  IMAD.U32 R5, RZ, RZ, UR43 ;  /* 0x0000002bff057e24 */ /* 0x000fe2000f8e00ff */
[----:B------:R-:W-:Y:S01]  /*1df0*/  BSSY.RECONVERGENT B0, `(.L_x_40) ;  /* 0x0000063000007945 */ /* 0x000fe20003800200 */
[----:B------:R-:W-:-:S03]  /*1e00*/  IMAD.MOV.U32 R0, RZ, RZ, RZ ;  /* 0x000000ffff007224 */ /* 0x000fc600078e00ff */
[----:B------:R-:W-:-:S04]  /*1e10*/  LOP3.LUT R5, R5, 0xfffffffc, RZ, 0xc0, !PT ;  /* 0xfffffffc05057812 */ /* 0x000fc800078ec0ff */
[----:B------:R-:W-:-:S13]  /*1e20*/  ISETP.GT.AND P0, PT, R5, RZ, PT ;  /* 0x000000ff0500720c */ /* 0x000fda0003f04270 */
        /* <DEDUP_REMOVED lines=8> */
.L_x_43:
[C---:B------:R-:W-:Y:S01]  /*1eb0*/  IMAD.SHL.U32 R9, R33.reuse, 0x100, RZ ;  /* 0x0000010021097824 */ /* 0x040fe200078e00ff */
[C---:B------:R-:W-:Y:S01]  /*1ec0*/  SHF.L.W.U32.HI R8, R33.reuse, 0x8, R30 ;  /* 0x0000000821087819 */ /* 0x040fe20000010e1e */
[----:B------:R-:W-:Y:S01]  /*1ed0*/  VIADD R0, R0, 0x10 ;  /* 0x0000001000007836 */ /* 0x000fe20000000000 */
[----:B------:R-:W-:Y:S01]  /*1ee0*/  SHF.L.W.U32.HI R11, R30, 0x8, R3 ;  /* 0x000000081e0b7819 */ /* 0x000fe20000010e03 */
[----:B------:R-:W-:Y:S01]  /*1ef0*/  IMAD.U32 R3, R33, 0x10000, RZ ;  /* 0x0001000021037824 */ /* 0x000fe200078e00ff */
[----:B------:R-:W-:Y:S01]  /*1f00*/  SHF.L.W.U32.HI R10, R9, 0x8, R8 ;  /* 0x00000008090a7819 */ /* 0x000fe20000010e08 */
[----:B------:R-:W-:Y:S01]  /*1f10*/  IMAD.SHL.U32 R33, R33, 0x1000000, RZ ;  /* 0x0100000021217824 */ /* 0x000fe200078e00ff */
[----:B------:R-:W-:Y:S02]  /*1f20*/  SHF.L.W.U32.HI R9, R8, 0x8, R11 ;  /* 0x0000000808097819 */ /* 0x000fe40000010e0b */
[----:B------:R-:W-:Y:S02]  /*1f30*/  SHF.L.W.U32.HI R8, R3, 0x8, R10 ;  /* 0x0000000803087819 */ /* 0x000fe40000010e0a */
[----:B------:R-:W-:-:S02]  /*1f40*/  SHF.L.W.U32.HI R9, R10, 0x8, R9 ;  /* 0x000000080a097819 */ /* 0x000fc40000010e09 */
[----:B------:R-:W-:Y:S02]  /*1f50*/  SHF.L.W.U32.HI R33, R33, 0x8, R8 ;  /* 0x0000000821217819 */ /* 0x000fe40000010e08 */
[----:B------:R-:W-:Y:S02]  /*1f60*/  SHF.L.W.U32.HI R8, R8, 0x8, R9 ;  /* 0x0000000808087819 */ /* 0x000fe40000010e09 */
[----:B------:R-:W-:Y:S02]  /*1f70*/  SHF.L.W.U32.HI R3, RZ, 0x8, R33 ;  /* 0x00000008ff037819 */ /* 0x000fe40000010e21 */
[----:B------:R-:W-:Y:S01]  /*1f80*/  SHF.L.W.U32.HI R8, R33, 0x8, R8 ;  /* 0x0000000821087819 */ /* 0x000fe20000010e08 */
[----:B------:R-:W-:Y:S01]  /*1f90*/  IMAD.MOV.U32 R33, RZ, RZ, RZ ;  /* 0x000000ffff217224 */ /* 0x000fe200078e00ff */
[----:B------:R-:W-:Y:S02]  /*1fa0*/  SHF.L.W.U32.HI R9, RZ, 0x8, R3 ;  /* 0x00000008ff097819 */ /* 0x000fe40000010e03 */
[----:B------:R-:W-:-:S02]  /*1fb0*/  SHF.L.W.U32.HI R8, R3, 0x8, R8 ;  /* 0x0000000803087819 */ /* 0x000fc40000010e08 */
[----:B------:R-:W-:Y:S02]  /*1fc0*/  SHF.L.W.U32.HI R3, RZ, 0x8, R9 ;  /* 0x00000008ff037819 */ /* 0x000fe40000010e09 */
[----:B------:R-:W-:Y:S02]  /*1fd0*/  SHF.L.W.U32.HI R8, R9, 0x8, R8 ;  /* 0x0000000809087819 */ /* 0x000fe40000010e08 */
[----:B------:R-:W-:Y:S02]  /*1fe0*/  SHF.L.W.U32.HI R9, RZ, 0x8, R3 ;  /* 0x00000008ff097819 */ /* 0x000fe40000010e03 */
[----:B------:R-:W-:Y:S02]  /*1ff0*/  SHF.L.W.U32.HI R8, R3, 0x8, R8 ;  /* 0x0000000803087819 */ /* 0x000fe40000010e08 */
        /* <DEDUP_REMOVED lines=8> */
[----:B------:R-:W-:Y:S02]  /*2080*/  ISETP.GE.AND P1, PT, R0, R7, PT ;  /* 0x000000070000720c */ /* 0x000fe40003f26270 */
[----:B------:R-:W-:Y:S02]  /*2090*/  SHF.L.W.U32.HI R3, RZ, 0x8, R9 ;  /* 0x00000008ff037819 */ /* 0x000fe40000010e09 */
[----:B------:R-:W-:Y:S02]  /*20a0*/  SHF.L.W.U32.HI R19, R9, 0x8, R18 ;  /* 0x0000000809137819 */ /* 0x000fe40000010e12 */
[----:B------:R-:W-:Y:S02]  /*20b0*/  SHF.L.W.U32.HI R8, RZ, 0x8, R3 ;  /* 0x00000008ff087819 */ /* 0x000fe40000010e03 */
[----:B------:R-:W-:Y:S02]  /*20c0*/  SHF.L.W.U32.HI R16, R3, 0x8, R19 ;  /* 0x0000000803107819 */ /* 0x000fe40000010e13 */
[----:B------:R-:W-:-:S02]  /*20d0*/  SHF.L.W.U32.HI R3, RZ, 0x8, R8 ;  /* 0x00000008ff037819 */ /* 0x000fc40000010e08 */
[----:B------:R-:W-:Y:S02]  /*20e0*/  SHF.L.W.U32.HI R17, R8, 0x8, R16 ;  /* 0x0000000808117819 */ /* 0x000fe40000010e10 */
[----:B------:R-:W-:Y:S02]  /*20f0*/  SHF.L.W.U32.HI R30, RZ, 0x8, R3 ;  /* 0x00000008ff1e7819 */ /* 0x000fe40000010e03 */
[----:B------:R-:W-:Y:S01]  /*2100*/  SHF.L.W.U32.HI R3, R3, 0x8, R17 ;  /* 0x0000000803037819 */ /* 0x000fe20000010e11 */
[----:B------:R-:W-:Y:S06]  /*2110*/  @!P1 BRA `(.L_x_43) ;  /* 0xfffffffc00649947 */ /* 0x000fec000383ffff */
[----:B------:R-:W-:Y:S05]  /*2120*/  BSYNC.RECONVERGENT B1 ;  /* 0x0000000000017941 */ /* 0x000fea0003800200 */
.L_x_42:
[----:B------:R-:W-:Y:S01]  /*2130*/  IMAD.IADD R7, R5, 0x1, -R0 ;  /* 0x0000000105077824 */ /* 0x000fe200078e0a00 */
[----:B------:R-:W-:Y:S04]  /*2140*/  BSSY.RECONVERGENT B1, `(.L_x_44) ;  /* 0x0000019000017945 */ /* 0x000fe80003800200 */
[----:B------:R-:W-:-:S13]  /*2150*/  ISETP.GT.AND P1, PT, R7, 0x4, PT ;  /* 0x000000040700780c */ /* 0x000fda0003f24270 */
[----:B------:R-:W-:Y:S05]  /*2160*/  @!P1 BRA `(.L_x_45) ;  /* 0x0000000000589947 */ /* 0x000fea0003800000 */
        /* <DEDUP_REMOVED lines=19> */
[----:B------:R-:W-:Y:S02]  /*22a0*/  PLOP3.LUT P0, PT, PT, PT, PT, 0x8, 0x80 ;  /* 0x000000000080781c */ /* 0x000fe40003f0e170 */
[----:B------:R-:W-:Y:S02]  /*22b0*/  SHF.L.W.U32.HI R30, RZ, 0x8, R8 ;  /* 0x00000008ff1e7819 */ /* 0x000fe40000010e08 */
[----:B------:R-:W-:-:S09]  /*22c0*/  SHF.L.W.U32.HI R3, R8, 0x8, R17 ;  /* 0x0000000808037819 */ /* 0x000fd20000010e11 */
.L_x_45:
[----:B------:R-:W-:Y:S05]  /*22d0*/  BSYNC.RECONVERGENT B1 ;  /* 0x0000000000017941 */ /* 0x000fea0003800200 */
.L_x_44:
[----:B------:R-:W-:-:S13]  /*22e0*/  ISETP.NE.OR P0, PT, R0, R5, P0 ;  /* 0x000000050000720c */ /* 0x000fda0000705670 */
[----:B------:R-:W-:Y:S05]  /*22f0*/  @!P0 BRA `(.L_x_46) ;  /* 0x0000000000488947 */ /* 0x000fea0003800000 */
.L_x_41:
[----:B------:R-:W-:Y:S01]  /*2300*/  BSSY.RECONVERGENT B1, `(.L_x_46) ;  /* 0x0000011000017945 */ /* 0x000fe20003800200 */
.L_x_47:
[----:B------:R-:W-:Y:S01]  /*2310*/  VIADD R0, R0, 0x4 ;  /* 0x0000000400007836 */ /* 0x000fe20000000000 */
[C---:B------:R-:W-:Y:S01]  /*2320*/  SHF.L.W.U32.HI R8, R33.reuse, 0x8, R30 ;  /* 0x0000000821087819 */ /* 0x040fe20000010e1e */
[C---:B------:R-:W-:Y:S01]  /*2330*/  IMAD.SHL.U32 R7, R33.reuse, 0x100, RZ ;  /* 0x0000010021077824 */ /* 0x040fe200078e00ff */
[--C-:B------:R-:W-:Y:S01]  /*2340*/  SHF.L.W.U32.HI R19, R30, 0x8, R3.reuse ;  /* 0x000000081e137819 */ /* 0x100fe20000010e03 */
[C---:B------:R-:W-:Y:S01]  /*2350*/  IMAD.U32 R9, R33.reuse, 0x10000, RZ ;  /* 0x0001000021097824 */ /* 0x040fe200078e00ff */
[----:B------:R-:W-:Y:S01]  /*2360*/  ISETP.NE.AND P0, PT, R0, R5, PT ;  /* 0x000000050000720c */ /* 0x000fe20003f05270 */
[----:B------:R-:W-:Y:S01]  /*2370*/  IMAD.SHL.U32 R30, R33, 0x1000000, RZ ;  /* 0x01000000211e7824 */ /* 0x000fe200078e00ff */
[----:B------:R-:W-:Y:S01]  /*2380*/  SHF.L.W.U32.HI R10, R7, 0x8, R8 ;  /* 0x00000008070a7819 */ /* 0x000fe20000010e08 */
[----:B------:R-:W-:Y:S01]  /*2390*/  IMAD.MOV.U32 R18, RZ, RZ, R3 ;  /* 0x000000ffff127224 */ /* 0x000fe200078e0003 */
[----:B------:R-:W-:Y:S01]  /*23a0*/  SHF.L.W.U32.HI R16, R8, 0x8, R19 ;  /* 0x0000000808107819 */ /* 0x000fe20000010e13 */
[----:B------:R-:W-:Y:S01]  /*23b0*/  IMAD.MOV.U32 R33, RZ, RZ, RZ ;  /* 0x000000ffff217224 */ /* 0x000fe200078e00ff */
[----:B------:R-:W-:-:S02]  /*23c0*/  SHF.L.W.U32.HI R9, R9, 0x8, R10 ;  /* 0x0000000809097819 */ /* 0x000fc40000010e0a */
[----:B------:R-:W-:Y:S02]  /*23d0*/  SHF.L.W.U32.HI R17, R10, 0x8, R16 ;  /* 0x000000080a117819 */ /* 0x000fe40000010e10 */
[----:B------:R-:W-:Y:S02]  /*23e0*/  SHF.L.W.U32.HI R30, R30, 0x8, R9 ;  /* 0x000000081e1e7819 */ /* 0x000fe40000010e09 */
[----:B------:R-:W-:Y:S01]  /*23f0*/  SHF.L.W.U32.HI R3, R9, 0x8, R17 ;  /* 0x0000000809037819 */ /* 0x000fe20000010e11 */
[----:B------:R-:W-:Y:S06]  /*2400*/  @P0 BRA `(.L_x_47) ;  /* 0xfffffffc00c00947 */ /* 0x000fec000383ffff */
[----:B------:R-:W-:Y:S05]  /*2410*/  BSYNC.RECONVERGENT B1 ;  /* 0x0000000000017941 */ /* 0x000fea0003800200 */
.L_x_46:
[----:B------:R-:W-:Y:S05]  /*2420*/  BSYNC.RECONVERGENT B0 ;  /* 0x0000000000007941 */ /* 0x000fea0003800200 */
.L_x_40:
[----:B------:R-:W-:-:S04]  /*2430*/  SHF.R.U32.HI R0, RZ, 0x18, R18 ;  /* 0x00000018ff007819 */ /* 0x000fc80000011612 */
[----:B------:R-:W-:-:S04]  /*2440*/  SHF.L.W.U32.HI R5, R19, 0x8, R0 ;  /* 0x0000000813057819 */ /* 0x000fc80000010e00 */
[----:B------:R-:W-:Y:S01]  /*2450*/  SHF.L.W.U32.HI R0, R16, 0x8, R5 ;  /* 0x0000000810007819 */ /* 0x000fe20000010e05 */
[----:B------:R-:W-:-:S03]  /*2460*/  IMAD.MOV.U32 R5, RZ, RZ, RZ ;  /* 0x000000ffff057224 */ /* 0x000fc600078e00ff */
[----:B------:R-:W-:-:S07]  /*2470*/  SHF.L.W.U32.HI R0, R17, 0x8, R0 ;  /* 0x0000000811007819 */ /* 0x000fce0000010e00 */
.L_x_39:
[----:B------:R-:W-:Y:S01]  /*2480*/  UISETP.NE.AND UP0, UPT, UR41, URZ, UPT ;  /* 0x000000ff2900728c */ /* 0x000fe2000bf05270 */
[----:B------:R-:W-:-:S08]  /*2490*/  IMAD.MOV.U32 R33, RZ, RZ, RZ ;  /* 0x000000ffff217224 */ /* 0x000fd000078e00ff */
[----:B------:R-:W-:Y:S05]  /*24a0*/  BRA.U !UP0, `(.L_x_38) ;  /* 0x0000000108547547 */ /* 0x000fea000b800000 */
[----:B------:R-:W-:Y:S01]  /*24b0*/  UISETP.NE.AND UP0, UPT, UR41, 0x1, UPT ;  /* 0x000000012900788c */ /* 0x000fe2000bf05270 */
[C---:B------:R-:W-:Y:S01]  /*24c0*/  SHF.L.W.U32.HI R8, R5.reuse, 0x8, R30 ;  /* 0x0000000805087819 */ /* 0x040fe20000010e1e */
[----:B------:R-:W-:Y:S01]  /*24d0*/  IMAD.SHL.U32 R33, R5, 0x100, RZ ;  /* 0x0000010005217824 */ /* 0x000fe200078e00ff */
[----:B------:R-:W-:Y:S02]  /*24e0*/  SHF.L.W.U32.HI R9, R30, 0x8, R3 ;  /* 0x000000081e097819 */ /* 0x000fe40000010e03 */
[----:B------:R-:W-:Y:S01]  /*24f0*/  SHF.L.W.U32.HI R0, R3, 0x8, R0 ;  /* 0x0000000803007819 */ /* 0x000fe20000010e00 */
[----:B------:R-:W-:Y:S02]  /*2500*/  IMAD.MOV.U32 R30, RZ, RZ, R8 ;  /* 0x000000ffff1e7224 */ /* 0x000fe400078e0008 */
[----:B------:R-:W-:Y:S01]  /*2510*/  IMAD.MOV.U32 R3, RZ, RZ, R9 ;  /* 0x000000ffff037224 */ /* 0x000fe200078e0009 */
[----:B------:R-:W-:Y:S06]  /*2520*/  BRA.U !UP0, `(.L_x_38) ;  /* 0x0000000108347547 */ /* 0x000fec000b800000 */
[----:B------:R-:W-:Y:S01]  /*2530*/  UISETP.NE.AND UP0, UPT, UR41, 0x2, UPT ;  /* 0x000000022900788c */ /* 0x000fe2000bf05270 */
[----:B------:R-:W-:Y:S01]  /*2540*/  IMAD.U32 R7, R5, 0x10000, RZ ;  /* 0x0001000005077824 */ /* 0x000fe200078e00ff */
[----:B------:R-:W-:Y:S02]  /*2550*/  SHF.L.W.U32.HI R30, R33, 0x8, R8 ;  /* 0x00000008211e7819 */ /* 0x000fe40000010e08 */
[----:B------:R-:W-:Y:S01]  /*2560*/  SHF.L.W.U32.HI R3, R8, 0x8, R9 ;  /* 0x0000000808037819 */ /* 0x000fe20000010e09 */
[----:B------:R-:W-:Y:S01]  /*2570*/  IMAD.MOV.U32 R33, RZ, RZ, R7 ;  /* 0x000000ffff217224 */ /* 0x000fe200078e0007 */
[----:B------:R-:W-:Y:S02]  /*2580*/  PLOP3.LUT P0, PT, PT, PT, UP0, 0x80, 0x8 ;  /* 0x000000000008781c */ /* 0x000fe40003f0f008 */
[----:B------:R-:W-:-:S11]  /*2590*/  SHF.L.W.U32.HI R0, R9, 0x8, R0 ;  /* 0x0000000809007819 */ /* 0x000fd60000010e00 */
[----:B------:R-:W-:Y:S01]  /*25a0*/  @P0 SHF.L.W.U32.HI R7, R7, 0x8, R30 ;  /* 0x0000000807070819 */ /* 0x000fe20000010e1e */
[----:B------:R-:W-:Y:S01]  /*25b0*/  @P0 IMAD.SHL.U32 R33, R5, 0x1000000, RZ ;  /* 0x0100000005210824 */ /* 0x000fe200078e00ff */
[----:B------:R-:W-:Y:S02]  /*25c0*/  @P0 SHF.L.W.U32.HI R8, R30, 0x8, R3 ;  /* 0x000000081e080819 */ /* 0x000fe40000010e03 */
[----:B------:R-:W-:Y:S01]  /*25d0*/  @P0 SHF.L.W.U32.HI R0, R3, 0x8, R0 ;  /* 0x0000000803000819 */ /* 0x000fe20000010e00 */
[----:B------:R-:W-:Y:S02]  /*25e0*/  @P0 IMAD.MOV.U32 R30, RZ, RZ, R7 ;  /* 0x000000ffff1e0224 */ /* 0x000fe400078e0007 */
[----:B------:R-:W-:-:S07]  /*25f0*/  @P0 IMAD.MOV.U32 R3, RZ, RZ, R8 ;  /* 0x000000ffff030224 */ /* 0x000fce00078e0008 */
.L_x_38:
[----:B------:R-:W-:-:S05]  /*2600*/  IMAD.MOV.U32 R5, RZ, RZ, -0x6 ;  /* 0xfffffffaff057424 */ /* 0x000fca00078e00ff */
[----:B------:R-:W-:-:S05]  /*2610*/  VIADDMNMX.U32 R5, R6, R5, 0x2, PT ;  /* 0x0000000206057446 */ /* 0x000fca0003800005 */
[----:B------:R-:W-:-:S04]  /*2620*/  IMAD.SHL.U32 R5, R5, 0x4, RZ ;  /* 0x0000000405057824 */ /* 0x000fc800078e00ff */
[----:B------:R-:W0:Y:S02]  /*2630*/  LDC R8, c[0x2][R5+0x18] ;  /* 0x0080060005087b82 */ /* 0x000e240000000800 */
[----:B0-----:R-:W-:-:S04]  /*2640*/  SHF.R.S32.HI R9, RZ, 0x1f, R8 ;  /* 0x0000001fff097819 */ /* 0x001fc80000011408 */
.L_x_62:
[----:B------:R-:W-:Y:S05]  /*2650*/  BRX R8 -0x2660                                       (*"BRANCH_TARGETS .L_x_63,.L_x_64,.L_x_65"*) ;  /* 0xffffffd808687949 */ /* 0x000fea000383ffff */
.L_x_65:
        /* <DEDUP_REMOVED lines=8> */
.L_x_63:
[----:B------:R-:W0:Y:S01]  /*26e0*/  S2UR UR5, SR_CgaCtaId ;  /* 0x00000000000579c3 */ /* 0x000e220000008800 */
[----:B------:R-:W-:Y:S02]  /*26f0*/  UMOV UR4, 0x400 ;  /* 0x0000040000047882 */ /* 0x000fe40000000000 */
[----:B0-----:R-:W-:-:S09]  /*2700*/  ULEA UR4, UR5, UR4, 0x18 ;  /* 0x0000000405047291 */ /* 0x001fd2000f8ec0ff */
[----:B------:R-:W0:Y:S02]  /*2710*/  LDS.U16 R6, [UR4+0x8] ;  /* 0x00000804ff067984 */ /* 0x000e240008000400 */
[----:B0-----:R-:W-:Y:S01]  /*2720*/  LOP3.LUT R33, R6, R33, RZ, 0xfc, !PT ;  /* 0x0000002106217212 */ /* 0x001fe200078efcff */
[----:B------:R-:W-:Y:S06]  /*2730*/  BRA `(.L_x_48) ;  /* 0x0000000000147947 */ /* 0x000fec0003800000 */
.L_x_64:
[----:B------:R-:W0:Y:S01]  /*2740*/  S2UR UR5, SR_CgaCtaId ;  /* 0x00000000000579c3 */ /* 0x000e220000008800 */
[----:B------:R-:W-:Y:S02]  /*2750*/  UMOV UR4, 0x400 ;  /* 0x0000040000047882 */ /* 0x000fe40000000000 */
[----:B0-----:R-:W-:-:S09]  /*2760*/  ULEA UR4, UR5, UR4, 0x18 ;  /* 0x0000000405047291 */ /* 0x001fd2000f8ec0ff */
[----:B------:R-:W0:Y:S02]  /*2770*/  LDS R6, [UR4+0x8] ;  /* 0x00000804ff067984 */ /* 0x000e240008000800 */
[----:B0-----:R-:W-:-:S07]  /*2780*/  LOP3.LUT R33, R33, 0xffffff, R6, 0xf8, !PT ;  /* 0x00ffffff21217812 */ /* 0x001fce00078ef806 */
.L_x_48:
[----:B------:R-:W0:Y:S01]  /*2790*/  S2UR UR5, SR_CgaCtaId ;  /* 0x00000000000579c3 */ /* 0x000e220000008800 */
[----:B------:R-:W-:Y:S01]  /*27a0*/  UMOV UR4, 0x400 ;  /* 0x0000040000047882 */ /* 0x000fe20000000000 */
[----:B------:R-:W-:-:S05]  /*27b0*/  VIADD R4, R4, UR43 ;  /* 0x0000002b04047c36 */ /* 0x000fca0008000000 */
[----:B------:R-:W-:Y:S01]  /*27c0*/  LEA R28, R4, 0x20, 0x3 ;  /* 0x00000020041c7811 */ /* 0x000fe200078e18ff */
[----:B0-----:R-:W-:-:S09]  /*27d0*/  ULEA UR4, UR5, UR4, 0x18 ;  /* 0x0000000405047291 */ /* 0x001fd2000f8ec0ff */
[----:B------:R-:W2:Y:S03]  /*27e0*/  LDS R32, [UR4+0x4] ;  /* 0x00000404ff207984 */ /* 0x000ea60008000800 */
.L_x_21:
[----:B------:R-:W3:Y:S01]  /*27f0*/  S2UR UR5, SR_CgaCtaId ;  /* 0x00000000000579c3 */ /* 0x000ee20000008800 */
[----:B------:R-:W-:Y:S01]  /*2800*/  UMOV UR4, 0x400 ;  /* 0x0000040000047882 */ /* 0x000fe20000000000 */
[----:B------:R-:W-:Y:S01]  /*2810*/  BSSY.RECONVERGENT B6, `(.L_x_49) ;  /* 0x00001c1000067945 */ /* 0x000fe20003800200 */
[----:B---3--:R-:W-:-:S09]  /*2820*/  ULEA UR4, UR5, UR4, 0x18 ;  /* 0x0000000405047291 */ /* 0x008fd2000f8ec0ff */
[----:B------:R-:W0:Y:S04]  /*2830*/  LDS.128 R12, [UR4+0x110] ;  /* 0x00011004ff0c7984 */ /* 0x000e280008000c00 */
[----:B------:R-:W3:Y:S04]  /*2840*/  LDS.128 R20, [UR4+0x10] ;  /* 0x00001004ff147984 */ /* 0x000ee80008000c00 */
[----:B------:R-:W-:Y:S01]  /*2850*/  LDS.128 R8, [UR4+0x20] ;  /* 0x00002004ff087984 */ /* 0x000fe20008000c00 */
[----:B0-2---:R-:W-:-:S04]  /*2860*/  IADD3 R4, PT, PT, R13, -0x1, R32 ;  /* 0xffffffff0d047810 */ /* 0x005fc80007ffe020 */
[----:B---3--:R-:W-:-:S05]  /*2870*/  SHF.L.W.U32.HI R12, R4, R21, R4 ;  /* 0x00000015040c7219 */ /* 0x008fca0000010e04 */
[----:B------:R-:W-:-:S05]  /*2880*/  VIADD R12, R12, 0xefcdab89 ;  /* 0xefcdab890c0c7836 */ /* 0x000fca0000000000 */
[----:B------:R-:W-:-:S04]  /*2890*/  LOP3.LUT R5, R12, 0x98badcfe, RZ, 0xc, !PT ;  /* 0x98badcfe0c057812 */ /* 0x000fc800078e0cff */
[----:B------:R-:W-:-:S04]  /*28a0*/  LOP3.LUT R5, R5, 0xefcdab89, R12, 0xf8, !PT ;  /* 0xefcdab8905057812 */ /* 0x000fc800078ef80c */
[----:B-1----:R-:W-:Y:S02]  /*28b0*/  IADD3 R14, PT, PT, R33, R5, R14 ;  /* 0x00000005210e7210 */ /* 0x002fe40007ffe00e */
[----:B------:R-:W0:Y:S03]  /*28c0*/  LDS.128 R4, [UR4+0x120] ;  /* 0x00012004ff047984 */ /* 0x000e260008000c00 */
[----:B------:R-:W-:Y:S01]  /*28d0*/  VIADD R13, R14, 0x10325476 ;  /* 0x103254760e0d7836 */ /* 0x000fe20000000000 */
[----:B------:R-:W-:-:S04]  /*28e0*/  IADD3 R14, PT, PT, -R22, 0x20, RZ ;  /* 0x00000020160e7810 */ /* 0x000fc80007ffe1ff */
[----:B------:R-:W-:Y:S02]  /*28f0*/  SHF.L.U32 R21, R13, R22, RZ ;  /* 0x000000160d157219 */ /* 0x000fe400000006ff */
[----:B------:R-:W-:-:S04]  /*2900*/  SHF.R.U32.HI R13, RZ, R14, R13 ;  /* 0x0000000eff0d7219 */ /* 0x000fc8000001160d */
[----:B------:R-:W-:-:S04]  /*2910*/  IADD3 R13, PT, PT, R13, R21, R12 ;  /* 0x000000150d0d7210 */ /* 0x000fc80007ffe00c */
[----:B------:R-:W-:-:S04]  /*2920*/  LOP3.LUT R14, R12, 0xefcdab89, R13, 0xe4, !PT ;  /* 0xefcdab890c0e7812 */ /* 0x000fc800078ee40d */
[----:B------:R-:W-:Y:S02]  /*2930*/  IADD3 R14, PT, PT, R30, R14, R15 ;  /* 0x0000000e1e0e7210 */ /* 0x000fe40007ffe00f */
[----:B------:R-:W-:-:S03]  /*2940*/  IADD3 R15, PT, PT, -R23, 0x20, RZ ;  /* 0x00000020170f7810 */ /* 0x000fc60007ffe1ff */
[----:B------:R-:W-:-:S05]  /*2950*/  VIADD R14, R14, 0x98badcfe ;  /* 0x98badcfe0e0e7836 */ /* 0x000fca0000000000 */
[----:B------:R-:W-:Y:S02]  /*2960*/  SHF.L.U32 R34, R14, R23, RZ ;  /* 0x000000170e227219 */ /* 0x000fe400000006ff */
[----:B------:R-:W-:Y:S01]  /*2970*/  SHF.R.U32.HI R15, RZ, R15, R14 ;  /* 0x0000000fff0f7219 */ /* 0x000fe2000001160e */
[----:B------:R-:W1:Y:S03]  /*2980*/  LDS.128 R20, [UR4+0x130] ;  /* 0x00013004ff147984 */ /* 0x000e660008000c00 */
[----:B------:R-:W-:-:S04]  /*2990*/  IADD3 R34, PT, PT, R15, R34, R13 ;  /* 0x000000220f227210 */ /* 0x000fc80007ffe00d */
[----:B------:R-:W-:-:S04]  /*29a0*/  LOP3.LUT R14, R13, R34, R12, 0xe2, !PT ;  /* 0x000000220d0e7212 */ /* 0x000fc800078ee20c */
[----:B0-----:R-:W-:-:S05]  /*29b0*/  IADD3 R4, PT, PT, R3, R14, R4 ;  /* 0x0000000e03047210 */ /* 0x001fca0007ffe004 */
[----:B------:R-:W-:Y:S01]  /*29c0*/  VIADD R15, R4, 0xefcdab89 ;  /* 0xefcdab89040f7836 */ /* 0x000fe20000000000 */
[----:B------:R-:W-:-:S04]  /*29d0*/  IADD3 R4, PT, PT, -R8, 0x20, RZ ;  /* 0x0000002008047810 */ /* 0x000fc80007ffe1ff */
[----:B------:R-:W-:Y:S02]  /*29e0*/  SHF.L.U32 R35, R15, R8, RZ ;  /* 0x000000080f237219 */ /* 0x000fe400000006ff */
[----:B------:R-:W-:-:S04]  /*29f0*/  SHF.R.U32.HI R4, RZ, R4, R15 ;  /* 0x00000004ff047219 */ /* 0x000fc8000001160f */
[----:B------:R-:W-:-:S04]  /*2a00*/  IADD3 R35, PT, PT, R4, R35, R34 ;  /* 0x0000002304237210 */ /* 0x000fc80007ffe022 */
[----:B------:R-:W-:-:S04]  /*2a10*/  LOP3.LUT R4, R34, R35, R13, 0xe2, !PT ;  /* 0x0000002322047212 */ /* 0x000fc800078ee20d */
[----:B------:R-:W-:-:S05]  /*2a20*/  IADD3 R5, PT, PT, R5, R4, R12 ;  /* 0x0000000405057210 */ /* 0x000fca0007ffe00c */
[----:B------:R-:W-:Y:S01]  /*2a30*/  IMAD.IADD R4, R5, 0x1, R0 ;  /* 0x0000000105047824 */ /* 0x000fe200078e0200 */
[----:B------:R-:W-:-:S04]  /*2a40*/  IADD3 R5, PT, PT, -R9, 0x20, RZ ;  /* 0x0000002009057810 */ /* 0x000fc80007ffe1ff */
[----:B------:R-:W-:Y:S02]  /*2a50*/  SHF.L.U32 R8, R4, R9, RZ ;  /* 0x0000000904087219 */ /* 0x000fe400000006ff */
[----:B------:R-:W-:-:S04]  /*2a60*/  SHF.R.U32.HI R4, RZ, R5, R4 ;  /* 0x00000005ff047219 */ /* 0x000fc80000011604 */
[----:B------:R-:W-:-:S04]  /*2a70*/  IADD3 R4, PT, PT, R4, R8, R35 ;  /* 0x0000000804047210 */ /* 0x000fc80007ffe023 */
[----:B------:R-:W-:-:S04]  /*2a80*/  LOP3.LUT R5, R35, R4, R34, 0xe2, !PT ;  /* 0x0000000423057212 */ /* 0x000fc800078ee222 */
[----:B------:R-:W-:Y:S02]  /*2a90*/  IADD3 R5, PT, PT, R6, R5, R13 ;  /* 0x0000000506057210 */ /* 0x000fe40007ffe00d */
[----:B------:R-:W0:Y:S01]  /*2aa0*/  LDS.128 R12, [UR4+0x30] ;  /* 0x00003004ff0c7984 */ /* 0x000e220008000c00 */
[----:B------:R-:W-:Y:S02]  /*2ab0*/  IADD3 R6, PT, PT, -R10, 0x20, RZ ;  /* 0x000000200a067810 */ /* 0x000fe40007ffe1ff */
[----:B------:R-:W-:Y:S02]  /*2ac0*/  SHF.L.U32 R9, R5, R10, RZ ;  /* 0x0000000a05097219 */ /* 0x000fe400000006ff */
[----:B------:R-:W-:-:S04]  /*2ad0*/  SHF.R.U32.HI R6, RZ, R6, R5 ;  /* 0x00000006ff067219 */ /* 0x000fc80000011605 */
[----:B------:R-:W-:-:S04]  /*2ae0*/  IADD3 R9, PT, PT, R6, R9, R4 ;  /* 0x0000000906097210 */ /* 0x000fc80007ffe004 */
[----:B------:R-:W-:-:S04]  /*2af0*/  LOP3.LUT R5, R4, R9, R35, 0xe2, !PT ;  /* 0x0000000904057212 */ /* 0x000fc800078ee223 */
[----:B------:R-:W-:Y:S02]  /*2b00*/  IADD3 R34, PT, PT, R7, R5, R34 ;  /* 0x0000000507227210 */ /* 0x000fe40007ffe022 */
[----:B------:R-:W-:Y:S02]  /*2b10*/  IADD3 R5, PT, PT, -R11, 0x20, RZ ;  /* 0x000000200b057810 */ /* 0x000fe40007ffe1ff */
[----:B------:R-:W-:Y:S02]  /*2b20*/  SHF.L.U32 R6, R34, R11, RZ ;  /* 0x0000000b22067219 */ /* 0x000fe400000006ff */
[----:B------:R-:W-:-:S04]  /*2b30*/  SHF.R.U32.HI R34, RZ, R5, R34 ;  /* 0x00000005ff227219 */ /* 0x000fc80000011622 */
[----:B------:R-:W-:-:S04]  /*2b40*/  IADD3 R34, PT, PT, R34, R6, R9 ;  /* 0x0000000622227210 */ /* 0x000fc80007ffe009 */
[----:B------:R-:W-:-:S04]  /*2b50*/  LOP3.LUT R5, R9, R34, R4, 0xe2, !PT ;  /* 0x0000002209057212 */ /* 0x000fc800078ee204 */
[----:B-1----:R-:W-:Y:S02]  /*2b60*/  IADD3 R5, PT, PT, R20, R5, R35 ;  /* 0x0000000514057210 */ /* 0x002fe40007ffe023 */
[----:B0-----:R-:W-:Y:S02]  /*2b70*/  IADD3 R6, PT, PT, -R12, 0x20, RZ ;  /* 0x000000200c067810 */ /* 0x001fe40007ffe1ff */
[----:B------:R-:W-:Y:S02]  /*2b80*/  SHF.L.U32 R35, R5, R12, RZ ;  /* 0x0000000c05237219 */ /* 0x000fe400000006ff */
[----:B------:R-:W-:Y:S02]  /*2b90*/  SHF.R.U32.HI R6, RZ, R6, R5 ;  /* 0x00000006ff067219 */ /* 0x000fe40000011605 */
[----:B------:R-:W-:Y:S02]  /*2ba0*/  IADD3 R20, PT, PT, -R14, 0x20, RZ ;  /* 0x000000200e147810 */ /* 0x000fe40007ffe1ff */
[----:B------:R-:W-:-:S04]  /*2bb0*/  IADD3 R35, PT, PT, R6, R35, R34 ;  /* 0x0000002306237210 */ /* 0x000fc80007ffe022 */
[----:B------:R-:W-:-:S04]  /*2bc0*/  LOP3.LUT R5, R34, R35, R9, 0xe2, !PT ;  /* 0x0000002322057212 */ /* 0x000fc800078ee209 */
[----:B------:R-:W-:Y:S02]  /*2bd0*/  IADD3 R4, PT, PT, R21, R5, R4 ;  /* 0x0000000515047210 */ /* 0x000fe40007ffe004 */
[----:B------:R-:W-:Y:S02]  /*2be0*/  IADD3 R5, PT, PT, -R13, 0x20, RZ ;  /* 0x000000200d057810 */ /* 0x000fe40007ffe1ff */
[----:B------:R-:W-:Y:S02]  /*2bf0*/  SHF.L.U32 R12, R4, R13, RZ ;  /* 0x0000000d040c7219 */ /* 0x000fe400000006ff */
[----:B------:R-:W-:-:S04]  /*2c00*/  SHF.R.U32.HI R5, RZ, R5, R4 ;  /* 0x00000005ff057219 */ /* 0x000fc80000011604 */
[----:B------:R-:W-:Y:S02]  /*2c10*/  IADD3 R12, PT, PT, R5, R12, R35 ;  /* 0x0000000c050c7210 */ /* 0x000fe40007ffe023 */
[----:B------:R-:W0:Y:S02]  /*2c20*/  LDS.128 R4, [UR4+0x140] ;  /* 0x00014004ff047984 */ /* 0x000e240008000c00 */
[----:B------:R-:W-:-:S04]  /*2c30*/  LOP3.LUT R8, R35, R12, R34, 0xe2, !PT ;  /* 0x0000000c23087212 */ /* 0x000fc800078ee222 */
[----:B------:R-:W-:Y:S02]  /*2c40*/  IADD3 R13, PT, PT, R22, R8, R9 ;  /* 0x00000008160d7210 */ /* 0x000fe40007ffe009 */
[----:B------:R-:W1:Y:S02]  /*2c50*/  LDS.128 R8, [UR4+0x40] ;  /* 0x00004004ff087984 */ /* 0x000e640008000c00 */
[----:B------:R-:W-:Y:S02]  /*2c60*/  SHF.L.U32 R21, R13, R14, RZ ;  /* 0x0000000e0d157219 */ /* 0x000fe400000006ff */
[----:B------:R-:W-:-:S04]  /*2c70*/  SHF.R.U32.HI R13, RZ, R20, R13 ;  /* 0x00000014ff0d7219 */ /* 0x000fc8000001160d */
[----:B------:R-:W-:Y:S02]  /*2c80*/  IADD3 R13, PT, PT, R13, R21, R12 ;  /* 0x000000150d0d7210 */ /* 0x000fe40007ffe00c */
[----:B------:R-:W-:Y:S02]  /*2c90*/  IADD3 R21, PT, PT, -R15, 0x20, RZ ;  /* 0x000000200f157810 */ /* 0x000fe40007ffe1ff */
[----:B------:R-:W-:-:S04]  /*2ca0*/  LOP3.LUT R14, R12, R13, R35, 0xe2, !PT ;  /* 0x0000000d0c0e7212 */ /* 0x000fc800078ee223 */
[----:B------:R-:W-:-:S04]  /*2cb0*/  IADD3 R14, PT, PT, R23, R14, R34 ;  /* 0x0000000e170e7210 */ /* 0x000fc80007ffe022 */
[----:B------:R-:W-:Y:S02]  /*2cc0*/  SHF.L.U32 R34, R14, R15, RZ ;  /* 0x0000000f0e227219 */ /* 0x000fe400000006ff */
[----:B------:R-:W-:-:S04]  /*2cd0*/  SHF.R.U32.HI R21, RZ, R21, R14 ;  /* 0x00000015ff157219 */ /* 0x000fc8000001160e */
[----:B------:R-:W-:Y:S02]  /*2ce0*/  IADD3 R34, PT, PT, R21, R34, R13 ;  /* 0x0000002215227210 */ /* 0x000fe40007ffe00d */
[----:B------:R-:W-:Y:S02]  /*2cf0*/  LDS.128 R20, [UR4+0x150] ;  /* 0x00015004ff147984 */ /* 0x000fe40008000c00 */
[----:B------:R-:W-:-:S04]  /*2d00*/  LOP3.LUT R14, R13, R34, R12, 0xe2, !PT ;  /* 0x000000220d0e7212 */ /* 0x000fc800078ee20c */
[----:B0-----:R-:W-:Y:S02]  /*2d10*/  IADD3 R35, PT, PT, R4, R14, R35 ;  /* 0x0000000e04237210 */ /* 0x001fe40007ffe023 */
[----:B-1----:R-:W-:Y:S02]  /*2d20*/  IADD3 R4, PT, PT, -R8, 0x20, RZ ;  /* 0x0000002008047810 */ /* 0x002fe40007ffe1ff */
        /* <DEDUP_REMOVED lines=23> */
[----:B------:R-:W-:Y:S02]  /*2ea0*/  LOP3.LUT R5, R9, R34, R4, 0xe2, !PT ;  /* 0x0000002209057212 */ /* 0x000fe400078ee204 */
[----:B0-----:R-:W-:Y:S02]  /*2eb0*/  IADD3 R6, PT, PT, -R12, 0x20, RZ ;  /* 0x000000200c067810 */ /* 0x001fe40007ffe1ff */
[----:B------:R-:W-:Y:S02]  /*2ec0*/  IADD3 R5, PT, PT, R20, R5, R35 ;  /* 0x0000000514057210 */ /* 0x000fe40007ffe023 */
[----:B------:R-:W-:Y:S02]  /*2ed0*/  IADD3 R20, PT, PT, -R14, 0x20, RZ ;  /* 0x000000200e147810 */ /* 0x000fe40007ffe1ff */
[----:B------:R-:W-:Y:S02]  /*2ee0*/  SHF.L.U32 R35, R5, R12, RZ ;  /* 0x0000000c05237219 */ /* 0x000fe400000006ff */
[----:B------:R-:W-:-:S04]  /*2ef0*/  SHF.R.U32.HI R6, RZ, R6, R5 ;  /* 0x00000006ff067219 */ /* 0x000fc80000011605 */
[----:B------:R-:W-:-:S04]  /*2f00*/  IADD3 R35, PT, PT, R6, R35, R34 ;  /* 0x0000002306237210 */ /* 0x000fc80007ffe022 */
[----:B------:R-:W-:-:S04]  /*2f10*/  LOP3.LUT R5, R34, R9, R35, 0xb8, !PT ;  /* 0x0000000922057212 */ /* 0x000fc800078eb823 */
[----:B------:R-:W-:Y:S02]  /*2f20*/  IADD3 R4, PT, PT, R21, R5, R4 ;  /* 0x0000000515047210 */ /* 0x000fe40007ffe004 */
[----:B------:R-:W-:-:S03]  /*2f30*/  IADD3 R5, PT, PT, -R13, 0x20, RZ ;  /* 0x000000200d057810 */ /* 0x000fc60007ffe1ff */
[----:B------:R-:W-:-:S05]  /*2f40*/  IMAD.IADD R4, R4, 0x1, R33 ;  /* 0x0000000104047824 */ /* 0x000fca00078e0221 */
        /* <DEDUP_REMOVED lines=16> */
[----:B------:R-:W2:Y:S02]  /*3050*/  LDS.128 R20, [UR4+0x170] ;  /* 0x00017004ff147984 */ /* 0x000ea40008000c00 */
[----:B------:R-:W-:-:S04]  /*3060*/  LOP3.LUT R14, R13, R12, R34, 0xb8, !PT ;  /* 0x0000000c0d0e7212 */ /* 0x000fc800078eb822 */
[----:B0-----:R-:W-:-:S05]  /*3070*/  IADD3 R35, PT, PT, R4, R14, R35 ;  /* 0x0000000e04237210 */ /* 0x001fca0007ffe023 */
[----:B------:R-:W-:Y:S01]  /*3080*/  IMAD.IADD R35, R35, 0x1, R32 ;  /* 0x0000000123237824 */ /* 0x000fe200078e0220 */
[----:B-1----:R-:W-:-:S04]  /*3090*/  IADD3 R4, PT, PT, -R8, 0x20, RZ ;  /* 0x0000002008047810 */ /* 0x002fc80007ffe1ff */
        /* <DEDUP_REMOVED lines=20> */
[----:B------:R-:W-:Y:S01]  /*31e0*/  SHF.R.U32.HI R7, RZ, R7, R6 ;  /* 0x00000007ff077219 */ /* 0x000fe20000011606 */
[----:B------:R-:W1:Y:S03]  /*31f0*/  LDS.128 R8, [UR4+0x180] ;  /* 0x00018004ff087984 */ /* 0x000e660008000c00 */
[----:B------:R-:W-:-:S04]  /*3200*/  IADD3 R34, PT, PT, R7, R34, R5 ;  /* 0x0000002207227210 */ /* 0x000fc80007ffe005 */
[----:B------:R-:W-:-:S04]  /*3210*/  LOP3.LUT R6, R5, R4, R34, 0xb8, !PT ;  /* 0x0000000405067212 */ /* 0x000fc800078eb822 */
[----:B--2---:R-:W-:-:S05]  /*3220*/  IADD3 R35, PT, PT, R20, R6, R35 ;  /* 0x0000000614237210 */ /* 0x004fca0007ffe023 */
[----:B------:R-:W-:Y:S01]  /*3230*/  IMAD.IADD R35, R35, 0x1, R0 ;  /* 0x0000000123237824 */ /* 0x000fe200078e0200 */
[----:B0-----:R-:W-:Y:S02]  /*3240*/  IADD3 R6, PT, PT, -R12, 0x20, RZ ;  /* 0x000000200c067810 */ /* 0x001fe40007ffe1ff */
[----:B------:R-:W-:Y:S02]  /*3250*/  IADD3 R20, PT, PT, -R14, 0x20, RZ ;  /* 0x000000200e147810 */ /* 0x000fe40007ffe1ff */
        /* <DEDUP_REMOVED lines=8> */
[----:B------:R-:W-:-:S04]  /*32e0*/  IADD3 R12, PT, PT, R7, R12, R35 ;  /* 0x0000000c070c7210 */ /* 0x000fc80007ffe023 */
[----:B------:R-:W-:-:S04]  /*32f0*/  LOP3.LUT R4, R35, R34, R12, 0xb8, !PT ;  /* 0x0000002223047212 */ /* 0x000fc800078eb80c */
[----:B------:R-:W-:Y:S02]  /*3300*/  IADD3 R13, PT, PT, R22, R4, R5 ;  /* 0x00000004160d7210 */ /* 0x000fe40007ffe005 */
[----:B------:R-:W0:Y:S03]  /*3310*/  LDS.128 R4, [UR4+0x80] ;  /* 0x00008004ff047984 */ /* 0x000e260008000c00 */
[----:B------:R-:W-:-:S05]  /*3320*/  IMAD.IADD R13, R13, 0x1, R28 ;  /* 0x000000010d0d7824 */ /* 0x000fca00078e021c */
        /* <DEDUP_REMOVED lines=9> */
[----:B------:R-:W-:-:S04]  /*33c0*/  IADD3 R34, PT, PT, R34, R14, R21 ;  /* 0x0000000e22227210 */ /* 0x000fc80007ffe015 */
[----:B------:R-:W-:-:S04]  /*33d0*/  LOP3.LUT R13, R21, R12, R34, 0xb8, !PT ;  /* 0x0000000c150d7212 */ /* 0x000fc800078eb822 */
[----:B-1----:R-:W-:Y:S02]  /*33e0*/  IADD3 R13, PT, PT, R8, R13, R35 ;  /* 0x0000000d080d7210 */ /* 0x002fe40007ffe023 */
[----:B0-----:R-:W-:Y:S02]  /*33f0*/  IADD3 R8, PT, PT, -R4, 0x20, RZ ;  /* 0x0000002004087810 */ /* 0x001fe40007ffe1ff */
[----:B------:R-:W-:Y:S02]  /*3400*/  SHF.L.U32 R35, R13, R4, RZ ;  /* 0x000000040d237219 */ /* 0x000fe400000006ff */
[----:B------:R-:W-:-:S04]  /*3410*/  SHF.R.U32.HI R8, RZ, R8, R13 ;  /* 0x00000008ff087219 */ /* 0x000fc8000001160d */
[----:B------:R-:W-:-:S04]  /*3420*/  IADD3 R35, PT, PT, R8, R35, R34 ;  /* 0x0000002308237210 */ /* 0x000fc80007ffe022 */
[----:B------:R-:W-:-:S04]  /*3430*/  LOP3.LUT R4, R34, R21, R35, 0xb8, !PT ;  /* 0x0000001522047212 */ /* 0x000fc800078eb823 */
[----:B------:R-:W-:Y:S02]  /*3440*/  IADD3 R4, PT, PT, R9, R4, R12 ;  /* 0x0000000409047210 */ /* 0x000fe40007ffe00c */
[----:B------:R-:W-:Y:S01]  /*3450*/  IADD3 R9, PT, PT, -R5, 0x20, RZ ;  /* 0x0000002005097810 */ /* 0x000fe20007ffe1ff */
[----:B------:R-:W0:Y:S01]  /*3460*/  LDS.128 R12, [UR4+0x190] ;  /* 0x00019004ff0c7984 */ /* 0x000e220008000c00 */
[----:B------:R-:W-:Y:S02]  /*3470*/  SHF.L.U32 R8, R4, R5, RZ ;  /* 0x0000000504087219 */ /* 0x000fe400000006ff */
[----:B------:R-:W-:-:S04]  /*3480*/  SHF.R.U32.HI R4, RZ, R9, R4 ;  /* 0x00000009ff047219 */ /* 0x000fc80000011604 */
[----:B------:R-:W-:Y:S02]  /*3490*/  IADD3 R4, PT, PT, R4, R8, R35 ;  /* 0x0000000804047210 */ /* 0x000fe40007ffe023 */
[----:B------:R-:W-:Y:S02]  /*34a0*/  IADD3 R8, PT, PT, -R6, 0x20, RZ ;  /* 0x0000002006087810 */ /* 0x000fe40007ffe1ff */
[----:B------:R-:W-:-:S04]  /*34b0*/  LOP3.LUT R5, R35, R34, R4, 0xb8, !PT ;  /* 0x0000002223057212 */ /* 0x000fc800078eb804 */
[----:B------:R-:W-:Y:S02]  /*34c0*/  IADD3 R5, PT, PT, R10, R5, R21 ;  /* 0x000000050a057210 */ /* 0x000fe40007ffe015 */
[----:B------:R-:W1:Y:S03]  /*34d0*/  LDS.128 R20, [UR4+0x90] ;  /* 0x00009004ff147984 */ /* 0x000e660008000c00 */
[----:B------:R-:W-:-:S05]  /*34e0*/  IMAD.IADD R5, R5, 0x1, R30 ;  /* 0x0000000105057824 */ /* 0x000fca00078e021e */
        /* <DEDUP_REMOVED lines=11> */
[----:B0-----:R-:W-:Y:S02]  /*35a0*/  IADD3 R35, PT, PT, R12, R6, R35 ;  /* 0x000000060c237210 */ /* 0x001fe40007ffe023 */
[----:B-1----:R-:W-:Y:S02]  /*35b0*/  IADD3 R6, PT, PT, -R20, 0x20, RZ ;  /* 0x0000002014067810 */ /* 0x002fe40007ffe1ff */
        /* <DEDUP_REMOVED lines=23> */
[----:B--2---:R-:W-:-:S05]  /*3730*/  IADD3 R13, PT, PT, R8, R13, R35 ;  /* 0x0000000d080d7210 */ /* 0x004fca0007ffe023 */
[----:B------:R-:W-:Y:S01]  /*3740*/  IMAD.IADD R13, R13, 0x1, R28 ;  /* 0x000000010d0d7824 */ /* 0x000fe200078e021c */
[----:B0-----:R-:W-:-:S04]  /*3750*/  IADD3 R8, PT, PT, -R4, 0x20, RZ ;  /* 0x0000002004087810 */ /* 0x001fc80007ffe1ff */
[----:B------:R-:W-:Y:S02]  /*3760*/  SHF.L.U32 R35, R13, R4, RZ ;  /* 0x000000040d237219 */ /* 0x000fe400000006ff */
[----:B------:R-:W-:-:S04]  /*3770*/  SHF.R.U32.HI R8, RZ, R8, R13 ;  /* 0x00000008ff087219 */ /* 0x000fc8000001160d */
[----:B------:R-:W-:-:S04]  /*3780*/  IADD3 R35, PT, PT, R8, R35, R34 ;  /* 0x0000002308237210 */ /* 0x000fc80007ffe022 */
[----:B------:R-:W-:-:S04]  /*3790*/  LOP3.LUT R4, R21, R34, R35, 0x96, !PT ;  /* 0x0000002215047212 */ /* 0x000fc800078e9623 */
[----:B------:R-:W-:Y:S02]  /*37a0*/  IADD3 R4, PT, PT, R9, R4, R12 ;  /* 0x0000000409047210 */ /* 0x000fe40007ffe00c */
[----:B------:R-:W-:Y:S01]  /*37b0*/  IADD3 R9, PT, PT, -R5, 0x20, RZ ;  /* 0x0000002005097810 */ /* 0x000fe20007ffe1ff */
[----:B------:R-:W0:Y:S02]  /*37c0*/  LDS.128 R12, [UR4+0x1b0] ;  /* 0x0001b004ff0c7984 */ /* 0x000e240008000c00 */
[----:B------:R-:W-:-:S05]  /*37d0*/  IMAD.IADD R4, R4, 0x1, R33 ;  /* 0x0000000104047824 */ /* 0x000fca00078e0221 */
        /* <DEDUP_REMOVED lines=46> */
[----:B--2---:R-:W-:Y:S02]  /*3ac0*/  IADD3 R13, PT, PT, R8, R13, R35 ;  /* 0x0000000d080d7210 */ /* 0x004fe40007ffe023 */
        /* <DEDUP_REMOVED lines=31> */
[----:B------:R-:W-:Y:S02]  /*3cc0*/  IADD3 R35, PT, PT, R35, R7, R34 ;  /* 0x0000000723237210 */ /* 0x000fe40007ffe022 */
[----:B------:R-:W-:Y:S02]  /*3cd0*/  IADD3 R7, PT, PT, -R21, 0x20, RZ ;  /* 0x0000002015077810 */ /* 0x000fe40007ffe1ff */
[----:B------:R-:W-:-:S04]  /*3ce0*/  LOP3.LUT R6, R34, R35, R5, 0x2d, !PT ;  /* 0x0000002322067212 */ /* 0x000fc800078e2d05 */
[----:B------:R-:W-:-:S05]  /*3cf0*/  IADD3 R13, PT, PT, R13, R6, R4 ;  /* 0x000000060d0d7210 */ /* 0x000fca0007ffe004 */
[----:B------:R-:W-:-:S05]  /*3d00*/  IMAD.IADD R32, R13, 0x1, R32 ;  /* 0x000000010d207824 */ /* 0x000fca00078e0220 */
        /* <DEDUP_REMOVED lines=45> */
[----:B0-----:R-:W-:Y:S02]  /*3fe0*/  IADD3 R12, PT, PT, R12, R5, R35 ;  /* 0x000000050c0c7210 */ /* 0x001fe40007ffe023 */
[----:B-1----:R-:W-:-:S03]  /*3ff0*/  IADD3 R6, PT, PT, -R20, 0x20, RZ ;  /* 0x0000002014067810 */ /* 0x002fc60007ffe1ff */
[----:B------:R-:W-:Y:S01]  /*4000*/  IMAD.IADD R33, R12, 0x1, R33 ;  /* 0x000000010c217824 */ /* 0x000fe200078e0221 */
[----:B------:R-:W-:-:S04]  /*4010*/  IADD3 R12, PT, PT, -R22, 0x20, RZ ;  /* 0x00000020160c7810 */ /* 0x000fc80007ffe1ff */
[----:B------:R-:W-:Y:S02]  /*4020*/  SHF.L.U32 R9, R33, R20, RZ ;  /* 0x0000001421097219 */ /* 0x000fe400000006ff */
[----:B------:R-:W-:-:S04]  /*4030*/  SHF.R.U32.HI R6, RZ, R6, R33 ;  /* 0x00000006ff067219 */ /* 0x000fc80000011621 */
[----:B------:R-:W-:Y:S02]  /*4040*/  IADD3 R9, PT, PT, R6, R9, R8 ;  /* 0x0000000906097210 */ /* 0x000fe40007ffe008 */
[----:B------:R-:W-:Y:S02]  /*4050*/  LDS.64 R6, [UR4+0x100] ;  /* 0x00010004ff067984 */ /* 0x000fe40008000a00 */
[----:B------:R-:W-:-:S04]  /*4060*/  LOP3.LUT R5, R8, R9, R3, 0x2d, !PT ;  /* 0x0000000908057212 */ /* 0x000fc800078e2d03 */
[----:B------:R-:W-:Y:S02]  /*4070*/  IADD3 R4, PT, PT, R13, R5, R4 ;  /* 0x000000050d047210 */ /* 0x000fe40007ffe004 */
[----:B------:R-:W-:Y:S02]  /*4080*/  IADD3 R5, PT, PT, -R21, 0x20, RZ ;  /* 0x0000002015057810 */ /* 0x000fe40007ffe1ff */
[----:B------:R-:W-:Y:S02]  /*4090*/  SHF.L.U32 R10, R4, R21, RZ ;  /* 0x00000015040a7219 */ /* 0x000fe400000006ff */
[----:B------:R-:W-:-:S04]  /*40a0*/  SHF.R.U32.HI R5, RZ, R5, R4 ;  /* 0x00000005ff057219 */ /* 0x000fc80000011604 */
[----:B------:R-:W-:Y:S02]  /*40b0*/  IADD3 R10, PT, PT, R5, R10, R9 ;  /* 0x0000000a050a7210 */ /* 0x000fe40007ffe009 */
[----:B------:R-:W0:Y:S01]  /*40c0*/  LDS.64 R4, [UR4+0x200] ;  /* 0x00020004ff047984 */ /* 0x000e220008000a00 */
[----:B------:R-:W1:Y:S01]  /*40d0*/  LDCU UR4, c[0x0][0x39c] ;  /* 0x00007380ff0477ac */ /* 0x000e620008000800 */
[----:B------:R-:W-:-:S04]  /*40e0*/  LOP3.LUT R11, R9, R10, R8, 0x2d, !PT ;  /* 0x0000000a090b7212 */ /* 0x000fc800078e2d08 */
[----:B------:R-:W-:-:S04]  /*40f0*/  IADD3 R11, PT, PT, R14, R11, R3 ;  /* 0x0000000b0e0b7210 */ /* 0x000fc80007ffe003 */
        /* <DEDUP_REMOVED lines=21> */
[----:B------:R-:W-:-:S05]  /*4250*/  IADD3 R3, PT, PT, R3, R7, R4 ;  /* 0x0000000703037210 */ /* 0x000fca0007ffe004 */
[----:B------:R-:W-:-:S05]  /*4260*/  VIADD R3, R3, 0x67452301 ;  /* 0x6745230103037836 */ /* 0x000fca0000000000 */
[----:B-1----:R-:W-:-:S13]  /*4270*/  LOP3.LUT P0, RZ, R3, UR4, RZ, 0xc0, !PT ;  /* 0x0000000403ff7c12 */ /* 0x002fda000f80c0ff */
[----:B------:R-:W-:Y:S05]  /*4280*/  @P0 BRA `(.L_x_50) ;  /* 0x0000000000640947 */ /* 0x000fea0003800000 */
[----:B------:R-:W0:Y:S01]  /*4290*/  LDCU UR4, c[0x0][0x2f8] ;  /* 0x00005f00ff0477ac */ /* 0x000e220008000800 */
[----:B------:R-:W-:Y:S01]  /*42a0*/  MOV R0, 0x0 ;  /* 0x0000000000007802 */ /* 0x000fe20000000f00 */
[----:B------:R-:W-:Y:S01]  /*42b0*/  IMAD.U32 R6, RZ, RZ, UR38 ;  /* 0x00000026ff067e24 */ /* 0x000fe2000f8e00ff */
[----:B------:R-:W1:Y:S02]  /*42c0*/  LDCU.64 UR6, c[0x4][0x8] ;  /* 0x01000100ff0677ac */ /* 0x000e640008000a00 */
[----:B------:R2:W3:Y:S01]  /*42d0*/  LDC.64 R8, c[0x4][R0] ;  /* 0x0100000000087b82 */ /* 0x0004e20000000a00 */
[----:B------:R-:W-:Y:S01]  /*42e0*/  IMAD.U32 R7, RZ, RZ, UR39 ;  /* 0x00000027ff077e24 */ /* 0x000fe2000f8e00ff */
[----:B0-----:R-:W-:Y:S01]  /*42f0*/  UIADD3 UR4, UPT, UPT, -UR4, UR38, URZ ;  /* 0x0000002604047290 */ /* 0x001fe2000fffe1ff */
[----:B-1----:R-:W-:Y:S02]  /*4300*/  IMAD.U32 R4, RZ, RZ, UR6 ;  /* 0x00000006ff047e24 */ /* 0x002fe4000f8e00ff */
[----:B------:R-:W-:-:S06]  /*4310*/  IMAD.U32 R5, RZ, RZ, UR7 ;  /* 0x00000007ff057e24 */ /* 0x000fcc000f8e00ff */
[----:B------:R2:W-:Y:S03]  /*4320*/  STL.64 [UR4], R2 ;  /* 0x00000002ff007987 */ /* 0x0005e60008100a04 */
[----:B------:R-:W-:-:S07]  /*4330*/  LEPC R20, `(.L_x_51) ;  /* 0x000000001014794e */ /* 0x000fce0000000000 */
[----:B--23--:R-:W-:Y:S05]  /*4340*/  CALL.ABS.NOINC R8 ;  /* 0x0000000008007343 */ /* 0x00cfea0003c00000 */
.L_x_51:
[----:B------:R-:W0:Y:S01]  /*4350*/  S2R R0, SR_LANEID ;  /* 0x0000000000007919 */ /* 0x000e220000000000 */
[----:B------:R-:W1:Y:S01]  /*4360*/  LDC.64 R4, c[0x0][0x3a8] ;  /* 0x0000ea00ff047b82 */ /* 0x000e620000000a00 */
[----:B------:R-:W-:Y:S01]  /*4370*/  VOTEU.ANY UR4, UPT, PT ;  /* 0x0000000000047886 */ /* 0x000fe200038e0100 */
[----:B------:R-:W-:Y:S01]  /*4380*/  CREDUX.MIN.S32 UR5, R2 ;  /* 0x00000000020572cc */ /* 0x000fe20000008200 */
[----:B------:R-:W-:-:S12]  /*4390*/  UFLO.U32 UR4, UR4 ;  /* 0x00000004000472bd */ /* 0x000fd800080e0000 */
[----:B------:R-:W-:Y:S01]  /*43a0*/  IMAD.U32 R3, RZ, RZ, UR5 ;  /* 0x00000005ff037e24 */ /* 0x000fe2000f8e00ff */
[----:B0-----:R-:W-:-:S13]  /*43b0*/  ISETP.EQ.U32.AND P0, PT, R0, UR4, PT ;  /* 0x0000000400007c0c */ /* 0x001fda000bf02070 */
[----:B-1----:R0:W-:Y:S01]  /*43c0*/  @P0 REDG.E.MIN.S32.STRONG.GPU desc[UR36][R4.64], R3 ;  /* 0x000000030400098e */ /* 0x0021e2000c92e324 */
[----:B------:R-:W1:Y:S01]  /*43d0*/  S2UR UR5, SR_CgaCtaId ;  /* 0x00000000000579c3 */ /* 0x000e620000008800 */
[----:B------:R-:W-:Y:S01]  /*43e0*/  UMOV UR4, 0x400 ;  /* 0x0000040000047882 */ /* 0x000fe20000000000 */
[----:B------:R-:W-:Y:S01]  /*43f0*/  IMAD.MOV.U32 R31, RZ, RZ, R2 ;  /* 0x000000ffff1f7224 */ /* 0x000fe200078e0002 */
[----:B-1----:R-:W-:-:S09]  /*4400*/  ULEA UR4, UR5, UR4, 0x18 ;  /* 0x0000000405047291 */ /* 0x002fd2000f8ec0ff */
[----:B------:R0:W-:Y:S03]  /*4410*/  STS [UR4], R2 ;  /* 0x00000002ff007988 */ /* 0x0001e60008000804 */
.L_x_50:
[----:B------:R-:W-:Y:S05]  /*4420*/  BSYNC.RECONVERGENT B6 ;  /* 0x0000000000067941 */ /* 0x000fea0003800200 */
.L_x_49:
[----:B0-----:R-:W-:-:S05]  /*4430*/  VIADD R2, R2, UR40 ;  /* 0x0000002802027c36 */ /* 0x001fca0008000000 */
[C---:B------:R-:W-:Y:S02]  /*4440*/  ISETP.GE.AND P0, PT, R2.reuse, R31, PT ;  /* 0x0000001f0200720c */ /* 0x040fe40003f06270 */
[----:B------:R-:W-:-:S13]  /*4450*/  ISETP.LT.U32.AND P1, PT, R2, R29, PT ;  /* 0x0000001d0200720c */ /* 0x000fda0003f21070 */
[----:B------:R-:W-:Y:S05]  /*4460*/  @!P0 BRA P1, `(.L_x_52) ;  /* 0xffffffc400208947 */ /* 0x000fea000083ffff */
[----:B------:R-:W-:Y:S05]  /*4470*/  EXIT ;  /* 0x000000000000794d */ /* 0x000fea0003800000 */
.L_x_53:
[----:B------:R-:W-:-:S00]  /*4480*/  BRA `(.L_x_53) ;  /* 0xfffffffc00fc7947 */ /* 0x000fc0000383ffff */
[----:B------:R-:W-:-:S00]  /*4490*/  NOP ;  /* 0x0000000000007918 */ /* 0x000fc00000000000 */
        /* <DEDUP_REMOVED lines=14> */
.L_x_66:


//--------------------- .nv.global.init           --------------------------
	.section	.nv.global.init,"aw",@progbits
.nv.global.init:
	.type		$str,@object
	.size		$str,(.L_0 - $str)
$str:
        /*0000*/ 	.byte	0x47, 0x6f, 0x61, 0x6c, 0x3a, 0x20, 0x25, 0x64, 0x20, 0x3d, 0x3e, 0x20, 0x25, 0x30, 0x38, 0x78
        /*0010*/ 	.byte	0x0a, 0x00
.L_0:


//--------------------- .nv.shared._Z9md5Kernel7MD5Task --------------------------
	.section	.nv.shared._Z9md5Kernel7MD5Task,"aw",@nobits
	.sectionflags	@""
	.align	4
.nv.shared._Z9md5Kernel7MD5Task:
	.zero		1556


//--------------------- .nv.shared.reserved.0     --------------------------
	.section	.nv.shared.reserved.0,"aw",@nobits
	.weak		__nv_reservedSMEM_offset_0_alias
	.size		__nv_reservedSMEM_offset_0_alias, 0, 64
	.other		__nv_reservedSMEM_offset_0_alias,@"STO_CUDA_RESERVED_SHARED STV_DEFAULT"
__nv_reservedSMEM_offset_0_alias:
	.zero		0
	.zero		64


//--------------------- .nv.constant0._Z9md5Kernel7MD5Task --------------------------
	.section	.nv.constant0._Z9md5Kernel7MD5Task,"a",@progbits
	.sectionflags	@""
	.align	4
.nv.constant0._Z9md5Kernel7MD5Task:
	.zero		944


//--------------------- SYMBOLS --------------------------

	.type		.nv.reservedSmem.offset0,@object
	.size		.nv.reservedSmem.offset0,0x4
	.type		.nv.reservedSmem.cap,@object
	.size		.nv.reservedSmem.cap,0x4
	.type		vprintf,@function
